//
// Generated by NVIDIA NVVM Compiler
//
// Compiler Build ID: CL-36424714
// Cuda compilation tools, release 13.0, V13.0.88
// Based on NVVM 20.0.0
//

.version 9.0
.target sm_100
.address_size 64

	// .globl	_Z23get_roi_bbox_gpu_kerneliiiiiifPKfS0_PKiS0_PiPfS3_S3_
.global .align 4 .b8 __cudart_i2opi_f[24] = {65, 144, 67, 60, 153, 149, 98, 219, 192, 221, 52, 245, 209, 87, 39, 252, 41, 21, 68, 78, 110, 131, 249, 162};

.visible .entry _Z23get_roi_bbox_gpu_kerneliiiiiifPKfS0_PKiS0_PiPfS3_S3_(
	.param .u32 _Z23get_roi_bbox_gpu_kerneliiiiiifPKfS0_PKiS0_PiPfS3_S3__param_0,
	.param .u32 _Z23get_roi_bbox_gpu_kerneliiiiiifPKfS0_PKiS0_PiPfS3_S3__param_1,
	.param .u32 _Z23get_roi_bbox_gpu_kerneliiiiiifPKfS0_PKiS0_PiPfS3_S3__param_2,
	.param .u32 _Z23get_roi_bbox_gpu_kerneliiiiiifPKfS0_PKiS0_PiPfS3_S3__param_3,
	.param .u32 _Z23get_roi_bbox_gpu_kerneliiiiiifPKfS0_PKiS0_PiPfS3_S3__param_4,
	.param .u32 _Z23get_roi_bbox_gpu_kerneliiiiiifPKfS0_PKiS0_PiPfS3_S3__param_5,
	.param .f32 _Z23get_roi_bbox_gpu_kerneliiiiiifPKfS0_PKiS0_PiPfS3_S3__param_6,
	.param .u64 .ptr .align 1 _Z23get_roi_bbox_gpu_kerneliiiiiifPKfS0_PKiS0_PiPfS3_S3__param_7,
	.param .u64 .ptr .align 1 _Z23get_roi_bbox_gpu_kerneliiiiiifPKfS0_PKiS0_PiPfS3_S3__param_8,
	.param .u64 .ptr .align 1 _Z23get_roi_bbox_gpu_kerneliiiiiifPKfS0_PKiS0_PiPfS3_S3__param_9,
	.param .u64 .ptr .align 1 _Z23get_roi_bbox_gpu_kerneliiiiiifPKfS0_PKiS0_PiPfS3_S3__param_10,
	.param .u64 .ptr .align 1 _Z23get_roi_bbox_gpu_kerneliiiiiifPKfS0_PKiS0_PiPfS3_S3__param_11,
	.param .u64 .ptr .align 1 _Z23get_roi_bbox_gpu_kerneliiiiiifPKfS0_PKiS0_PiPfS3_S3__param_12,
	.param .u64 .ptr .align 1 _Z23get_roi_bbox_gpu_kerneliiiiiifPKfS0_PKiS0_PiPfS3_S3__param_13,
	.param .u64 .ptr .align 1 _Z23get_roi_bbox_gpu_kerneliiiiiifPKfS0_PKiS0_PiPfS3_S3__param_14
)
{
	.local .align 4 .b8 	__local_depot0[28];
	.reg .b64 	%SP;
	.reg .b64 	%SPL;
	.reg .pred 	%p<59>;
	.reg .b32 	%r<364>;
	.reg .b32 	%f<123>;
	.reg .b64 	%rd<177>;
	.reg .b64 	%fd<9>;

	mov.u64 	%SPL, __local_depot0;
	ld.param.u32 	%r88, [_Z23get_roi_bbox_gpu_kerneliiiiiifPKfS0_PKiS0_PiPfS3_S3__param_0];
	ld.param.u32 	%r93, [_Z23get_roi_bbox_gpu_kerneliiiiiifPKfS0_PKiS0_PiPfS3_S3__param_1];
	ld.param.u32 	%r89, [_Z23get_roi_bbox_gpu_kerneliiiiiifPKfS0_PKiS0_PiPfS3_S3__param_2];
	ld.param.u32 	%r90, [_Z23get_roi_bbox_gpu_kerneliiiiiifPKfS0_PKiS0_PiPfS3_S3__param_3];
	ld.param.f32 	%f34, [_Z23get_roi_bbox_gpu_kerneliiiiiifPKfS0_PKiS0_PiPfS3_S3__param_6];
	ld.param.u64 	%rd31, [_Z23get_roi_bbox_gpu_kerneliiiiiifPKfS0_PKiS0_PiPfS3_S3__param_8];
	ld.param.u64 	%rd32, [_Z23get_roi_bbox_gpu_kerneliiiiiifPKfS0_PKiS0_PiPfS3_S3__param_9];
	ld.param.u64 	%rd33, [_Z23get_roi_bbox_gpu_kerneliiiiiifPKfS0_PKiS0_PiPfS3_S3__param_11];
	ld.param.u64 	%rd34, [_Z23get_roi_bbox_gpu_kerneliiiiiifPKfS0_PKiS0_PiPfS3_S3__param_12];
	ld.param.u64 	%rd35, [_Z23get_roi_bbox_gpu_kerneliiiiiifPKfS0_PKiS0_PiPfS3_S3__param_13];
	ld.param.u64 	%rd36, [_Z23get_roi_bbox_gpu_kerneliiiiiifPKfS0_PKiS0_PiPfS3_S3__param_14];
	cvta.to.global.u64 	%rd1, %rd36;
	cvta.to.global.u64 	%rd2, %rd35;
	cvta.to.global.u64 	%rd3, %rd34;
	cvta.to.global.u64 	%rd4, %rd32;
	cvta.to.global.u64 	%rd5, %rd33;
	add.u64 	%rd6, %SPL, 0;
	add.u64 	%rd7, %SPL, 0;
	add.u64 	%rd8, %SPL, 0;
	add.u64 	%rd9, %SPL, 0;
	mul.lo.s32 	%r94, %r89, %r88;
	mul.lo.s32 	%r95, %r94, %r90;
	min.s32 	%r96, %r93, %r95;
	setp.lt.s32 	%p1, %r96, 1;
	@%p1 bra 	$L__BB0_66;
	mov.b32 	%r97, 0;
	st.global.u32 	[%rd5], %r97;
	setp.lt.s32 	%p2, %r88, 2;
	@%p2 bra 	$L__BB0_14;
	add.s32 	%r1, %r88, -1;
	add.s32 	%r99, %r88, -2;
	and.b32  	%r2, %r1, 15;
	setp.lt.u32 	%p3, %r99, 15;
	mov.b32 	%r339, 1;
	@%p3 bra 	$L__BB0_5;
	and.b32  	%r3, %r1, -16;
	mov.b32 	%r337, 1;
$L__BB0_4:
	.pragma "nounroll";
	mul.wide.u32 	%rd41, %r337, 4;
	add.s64 	%rd42, %rd5, %rd41;
	ld.global.u32 	%r101, [%rd42+-4];
	add.s64 	%rd43, %rd4, %rd41;
	ld.global.u32 	%r102, [%rd43+-4];
	add.s32 	%r103, %r102, %r101;
	st.global.u32 	[%rd42], %r103;
	ld.global.u32 	%r104, [%rd43];
	add.s32 	%r105, %r104, %r103;
	st.global.u32 	[%rd42+4], %r105;
	ld.global.u32 	%r106, [%rd43+4];
	add.s32 	%r107, %r106, %r105;
	st.global.u32 	[%rd42+8], %r107;
	ld.global.u32 	%r108, [%rd43+8];
	add.s32 	%r109, %r108, %r107;
	st.global.u32 	[%rd42+12], %r109;
	ld.global.u32 	%r110, [%rd43+12];
	add.s32 	%r111, %r110, %r109;
	st.global.u32 	[%rd42+16], %r111;
	ld.global.u32 	%r112, [%rd43+16];
	add.s32 	%r113, %r112, %r111;
	st.global.u32 	[%rd42+20], %r113;
	ld.global.u32 	%r114, [%rd43+20];
	add.s32 	%r115, %r114, %r113;
	st.global.u32 	[%rd42+24], %r115;
	ld.global.u32 	%r116, [%rd43+24];
	add.s32 	%r117, %r116, %r115;
	st.global.u32 	[%rd42+28], %r117;
	ld.global.u32 	%r118, [%rd43+28];
	add.s32 	%r119, %r118, %r117;
	st.global.u32 	[%rd42+32], %r119;
	ld.global.u32 	%r120, [%rd43+32];
	add.s32 	%r121, %r120, %r119;
	st.global.u32 	[%rd42+36], %r121;
	ld.global.u32 	%r122, [%rd43+36];
	add.s32 	%r123, %r122, %r121;
	st.global.u32 	[%rd42+40], %r123;
	ld.global.u32 	%r124, [%rd43+40];
	add.s32 	%r125, %r124, %r123;
	st.global.u32 	[%rd42+44], %r125;
	ld.global.u32 	%r126, [%rd43+44];
	add.s32 	%r127, %r126, %r125;
	st.global.u32 	[%rd42+48], %r127;
	ld.global.u32 	%r128, [%rd43+48];
	add.s32 	%r129, %r128, %r127;
	st.global.u32 	[%rd42+52], %r129;
	ld.global.u32 	%r130, [%rd43+52];
	add.s32 	%r131, %r130, %r129;
	st.global.u32 	[%rd42+56], %r131;
	ld.global.u32 	%r132, [%rd43+56];
	add.s32 	%r133, %r132, %r131;
	st.global.u32 	[%rd42+60], %r133;
	add.s32 	%r339, %r337, 16;
	add.s32 	%r134, %r337, 15;
	setp.ne.s32 	%p4, %r134, %r3;
	mov.u32 	%r337, %r339;
	@%p4 bra 	$L__BB0_4;
$L__BB0_5:
	setp.eq.s32 	%p5, %r2, 0;
	@%p5 bra 	$L__BB0_14;
	and.b32  	%r7, %r1, 7;
	setp.lt.u32 	%p6, %r2, 8;
	@%p6 bra 	$L__BB0_8;
	mul.wide.s32 	%rd44, %r339, 4;
	add.s64 	%rd45, %rd5, %rd44;
	ld.global.u32 	%r135, [%rd45+-4];
	add.s64 	%rd46, %rd4, %rd44;
	ld.global.u32 	%r136, [%rd46+-4];
	add.s32 	%r137, %r136, %r135;
	mul.wide.u32 	%rd47, %r339, 4;
	add.s64 	%rd48, %rd5, %rd47;
	st.global.u32 	[%rd48], %r137;
	add.s32 	%r138, %r339, 1;
	ld.global.u32 	%r139, [%rd46];
	add.s32 	%r140, %r139, %r137;
	mul.wide.u32 	%rd49, %r138, 4;
	add.s64 	%rd50, %rd5, %rd49;
	st.global.u32 	[%rd50], %r140;
	add.s32 	%r141, %r339, 2;
	ld.global.u32 	%r142, [%rd45+4];
	ld.global.u32 	%r143, [%rd46+4];
	add.s32 	%r144, %r143, %r142;
	mul.wide.u32 	%rd51, %r141, 4;
	add.s64 	%rd52, %rd5, %rd51;
	st.global.u32 	[%rd52], %r144;
	add.s32 	%r145, %r339, 3;
	ld.global.u32 	%r146, [%rd45+8];
	ld.global.u32 	%r147, [%rd46+8];
	add.s32 	%r148, %r147, %r146;
	mul.wide.u32 	%rd53, %r145, 4;
	add.s64 	%rd54, %rd5, %rd53;
	st.global.u32 	[%rd54], %r148;
	add.s32 	%r149, %r339, 4;
	ld.global.u32 	%r150, [%rd45+12];
	ld.global.u32 	%r151, [%rd46+12];
	add.s32 	%r152, %r151, %r150;
	mul.wide.u32 	%rd55, %r149, 4;
	add.s64 	%rd56, %rd5, %rd55;
	st.global.u32 	[%rd56], %r152;
	add.s32 	%r153, %r339, 5;
	ld.global.u32 	%r154, [%rd45+16];
	ld.global.u32 	%r155, [%rd46+16];
	add.s32 	%r156, %r155, %r154;
	mul.wide.u32 	%rd57, %r153, 4;
	add.s64 	%rd58, %rd5, %rd57;
	st.global.u32 	[%rd58], %r156;
	add.s32 	%r157, %r339, 6;
	ld.global.u32 	%r158, [%rd45+20];
	ld.global.u32 	%r159, [%rd46+20];
	add.s32 	%r160, %r159, %r158;
	mul.wide.u32 	%rd59, %r157, 4;
	add.s64 	%rd60, %rd5, %rd59;
	st.global.u32 	[%rd60], %r160;
	ld.global.u32 	%r161, [%rd45+24];
	ld.global.u32 	%r162, [%rd46+24];
	add.s32 	%r163, %r162, %r161;
	st.global.u32 	[%rd48+28], %r163;
	add.s32 	%r339, %r339, 8;
$L__BB0_8:
	setp.eq.s32 	%p7, %r7, 0;
	@%p7 bra 	$L__BB0_14;
	and.b32  	%r10, %r1, 3;
	setp.lt.u32 	%p8, %r7, 4;
	@%p8 bra 	$L__BB0_11;
	mul.wide.s32 	%rd61, %r339, 4;
	add.s64 	%rd62, %rd5, %rd61;
	ld.global.u32 	%r164, [%rd62+-4];
	add.s64 	%rd63, %rd4, %rd61;
	ld.global.u32 	%r165, [%rd63+-4];
	add.s32 	%r166, %r165, %r164;
	mul.wide.u32 	%rd64, %r339, 4;
	add.s64 	%rd65, %rd5, %rd64;
	st.global.u32 	[%rd65], %r166;
	add.s32 	%r167, %r339, 1;
	ld.global.u32 	%r168, [%rd63];
	add.s32 	%r169, %r168, %r166;
	mul.wide.u32 	%rd66, %r167, 4;
	add.s64 	%rd67, %rd5, %rd66;
	st.global.u32 	[%rd67], %r169;
	add.s32 	%r170, %r339, 2;
	ld.global.u32 	%r171, [%rd62+4];
	ld.global.u32 	%r172, [%rd63+4];
	add.s32 	%r173, %r172, %r171;
	mul.wide.u32 	%rd68, %r170, 4;
	add.s64 	%rd69, %rd5, %rd68;
	st.global.u32 	[%rd69], %r173;
	ld.global.u32 	%r174, [%rd62+8];
	ld.global.u32 	%r175, [%rd63+8];
	add.s32 	%r176, %r175, %r174;
	st.global.u32 	[%rd65+12], %r176;
	add.s32 	%r339, %r339, 4;
$L__BB0_11:
	setp.eq.s32 	%p9, %r10, 0;
	@%p9 bra 	$L__BB0_14;
	mov.b32 	%r342, 0;
$L__BB0_13:
	.pragma "nounroll";
	mul.wide.s32 	%rd70, %r339, 4;
	add.s64 	%rd71, %rd5, %rd70;
	ld.global.u32 	%r178, [%rd71+-4];
	add.s64 	%rd72, %rd4, %rd70;
	ld.global.u32 	%r179, [%rd72+-4];
	add.s32 	%r180, %r179, %r178;
	mul.wide.u32 	%rd73, %r339, 4;
	add.s64 	%rd74, %rd5, %rd73;
	st.global.u32 	[%rd74], %r180;
	add.s32 	%r339, %r339, 1;
	add.s32 	%r342, %r342, 1;
	setp.ne.s32 	%p10, %r342, %r10;
	@%p10 bra 	$L__BB0_13;
$L__BB0_14:
	bar.sync 	0;
	mov.u32 	%r343, %ctaid.x;
	setp.ge.s32 	%p11, %r343, %r88;
	@%p11 bra 	$L__BB0_66;
	mov.u32 	%r18, %tid.x;
	setp.gt.s32 	%p12, %r89, 0;
	add.f32 	%f1, %f34, 0f3F800000;
	mov.u32 	%r19, %ntid.x;
	mov.u32 	%r20, %nctaid.x;
	@%p12 bra 	$L__BB0_16;
	bra.uni 	$L__BB0_62;
$L__BB0_16:
	cvta.to.global.u64 	%rd10, %rd31;
	mov.u64 	%rd137, __cudart_i2opi_f;
$L__BB0_17:
	mul.wide.s32 	%rd87, %r343, 4;
	add.s64 	%rd88, %rd4, %rd87;
	ld.global.u32 	%r199, [%rd88];
	setp.lt.s32 	%p16, %r18, %r199;
	@%p16 bra 	$L__BB0_19;
$L__BB0_18:
	mov.u32 	%r334, %nctaid.x;
	add.s32 	%r343, %r343, %r334;
	setp.lt.s32 	%p58, %r343, %r88;
	@%p58 bra 	$L__BB0_17;
	bra.uni 	$L__BB0_66;
$L__BB0_19:
	add.s64 	%rd11, %rd5, %rd87;
	mul.lo.s32 	%r23, %r343, %r89;
	mov.u32 	%r344, %r18;
$L__BB0_20:
	ld.param.u64 	%rd170, [_Z23get_roi_bbox_gpu_kerneliiiiiifPKfS0_PKiS0_PiPfS3_S3__param_7];
	ld.global.u32 	%r201, [%rd11];
	mul.lo.s32 	%r25, %r344, 7;
	mad.lo.s32 	%r202, %r201, 7, %r25;
	mul.wide.s32 	%rd90, %r202, 4;
	add.s64 	%rd91, %rd3, %rd90;
	mov.b32 	%r203, 1036831949;
	st.global.u32 	[%rd91], %r203;
	ld.global.u32 	%r204, [%rd11];
	add.s32 	%r26, %r25, 1;
	mad.lo.s32 	%r205, %r204, 7, %r26;
	mul.wide.s32 	%rd92, %r205, 4;
	add.s64 	%rd93, %rd3, %rd92;
	st.global.u32 	[%rd93], %r203;
	ld.global.u32 	%r206, [%rd11];
	add.s32 	%r27, %r25, 2;
	mad.lo.s32 	%r207, %r206, 7, %r27;
	mul.wide.s32 	%rd94, %r207, 4;
	add.s64 	%rd95, %rd3, %rd94;
	st.global.u32 	[%rd95], %r203;
	ld.global.u32 	%r208, [%rd11];
	mul.lo.s32 	%r209, %r344, 3;
	mad.lo.s32 	%r210, %r208, 3, %r209;
	cvta.to.global.u64 	%rd96, %rd170;
	mul.wide.s32 	%rd97, %r210, 4;
	add.s64 	%rd98, %rd96, %rd97;
	ld.global.f32 	%f2, [%rd98];
	ld.global.f32 	%f3, [%rd98+4];
	ld.global.f32 	%f4, [%rd98+8];
	add.s32 	%r211, %r208, %r344;
	mul.wide.s32 	%rd99, %r211, 4;
	add.s64 	%rd100, %rd2, %rd99;
	mov.b32 	%r345, 0;
	st.global.u32 	[%rd100], %r345;
	ld.global.u32 	%r212, [%rd11];
	add.s32 	%r213, %r212, %r344;
	mul.wide.s32 	%rd101, %r213, 4;
	add.s64 	%rd102, %rd1, %rd101;
	mov.b32 	%r214, -1;
	st.global.u32 	[%rd102], %r214;
$L__BB0_21:
	add.s32 	%r215, %r345, %r23;
	mul.lo.s32 	%r216, %r215, %r90;
	mul.wide.s32 	%rd103, %r216, 4;
	add.s64 	%rd104, %rd10, %rd103;
	ld.global.f32 	%f5, [%rd104];
	ld.global.f32 	%f6, [%rd104+4];
	ld.global.f32 	%f7, [%rd104+8];
	ld.global.f32 	%f8, [%rd104+12];
	ld.global.f32 	%f9, [%rd104+16];
	ld.global.f32 	%f10, [%rd104+20];
	ld.global.f32 	%f11, [%rd104+24];
	ld.global.f32 	%f12, [%rd104+28];
	ld.global.f32 	%f13, [%rd104+32];
	mul.f32 	%f35, %f6, %f7;
	mul.f32 	%f36, %f5, %f35;
	setp.leu.f32 	%p17, %f36, 0f00000000;
	@%p17 bra 	$L__BB0_60;
	sub.f32 	%f14, %f2, %f8;
	sub.f32 	%f15, %f3, %f9;
	mul.f32 	%f37, %f11, 0f3F22F983;
	cvt.rni.s32.f32 	%r361, %f37;
	cvt.rn.f32.s32 	%f38, %r361;
	fma.rn.f32 	%f39, %f38, 0fBFC90FDA, %f11;
	fma.rn.f32 	%f40, %f38, 0fB3A22168, %f39;
	fma.rn.f32 	%f122, %f38, 0fA7C234C5, %f40;
	abs.f32 	%f17, %f11;
	setp.ltu.f32 	%p18, %f17, 0f47CE4780;
	mov.u32 	%r349, %r361;
	mov.f32 	%f119, %f122;
	@%p18 bra 	$L__BB0_30;
	setp.eq.f32 	%p19, %f17, 0f7F800000;
	@%p19 bra 	$L__BB0_29;
	mov.b32 	%r30, %f11;
	shl.b32 	%r218, %r30, 8;
	or.b32  	%r31, %r218, -2147483648;
	mov.b64 	%rd173, 0;
	mov.b32 	%r346, 0;
	mov.u64 	%rd171, __cudart_i2opi_f;
	mov.u64 	%rd172, %rd9;
$L__BB0_25:
	.pragma "nounroll";
	ld.global.nc.u32 	%r219, [%rd171];
	mad.wide.u32 	%rd107, %r219, %r31, %rd173;
	shr.u64 	%rd173, %rd107, 32;
	st.local.u32 	[%rd172], %rd107;
	add.s32 	%r346, %r346, 1;
	add.s64 	%rd172, %rd172, 4;
	add.s64 	%rd171, %rd171, 4;
	setp.ne.s32 	%p20, %r346, 6;
	@%p20 bra 	$L__BB0_25;
	shr.u32 	%r220, %r30, 23;
	st.local.u32 	[%rd9+24], %rd173;
	and.b32  	%r34, %r220, 31;
	and.b32  	%r221, %r220, 224;
	add.s32 	%r222, %r221, -128;
	shr.u32 	%r223, %r222, 5;
	mul.wide.u32 	%rd108, %r223, 4;
	sub.s64 	%rd18, %rd9, %rd108;
	ld.local.u32 	%r347, [%rd18+24];
	ld.local.u32 	%r348, [%rd18+20];
	setp.eq.s32 	%p21, %r34, 0;
	@%p21 bra 	$L__BB0_28;
	shf.l.wrap.b32 	%r347, %r348, %r347, %r34;
	ld.local.u32 	%r224, [%rd18+16];
	shf.l.wrap.b32 	%r348, %r224, %r348, %r34;
$L__BB0_28:
	shr.u32 	%r225, %r347, 30;
	shf.l.wrap.b32 	%r226, %r348, %r347, 2;
	shl.b32 	%r227, %r348, 2;
	shr.u32 	%r228, %r226, 31;
	add.s32 	%r229, %r228, %r225;
	neg.s32 	%r230, %r229;
	setp.lt.s32 	%p22, %r30, 0;
	selp.b32 	%r349, %r230, %r229, %p22;
	xor.b32  	%r231, %r226, %r30;
	shr.s32 	%r232, %r226, 31;
	xor.b32  	%r233, %r232, %r226;
	xor.b32  	%r234, %r232, %r227;
	cvt.u64.u32 	%rd109, %r233;
	shl.b64 	%rd110, %rd109, 32;
	cvt.u64.u32 	%rd111, %r234;
	or.b64  	%rd112, %rd110, %rd111;
	cvt.rn.f64.s64 	%fd1, %rd112;
	mul.f64 	%fd2, %fd1, 0d3BF921FB54442D19;
	cvt.rn.f32.f64 	%f41, %fd2;
	neg.f32 	%f42, %f41;
	setp.lt.s32 	%p23, %r231, 0;
	selp.f32 	%f119, %f42, %f41, %p23;
	bra.uni 	$L__BB0_30;
$L__BB0_29:
	mov.f32 	%f43, 0f00000000;
	mul.rn.f32 	%f119, %f11, %f43;
	mov.b32 	%r349, 0;
$L__BB0_30:
	add.s32 	%r236, %r349, 1;
	mul.rn.f32 	%f44, %f119, %f119;
	and.b32  	%r237, %r349, 1;
	setp.eq.b32 	%p25, %r237, 1;
	selp.f32 	%f45, %f119, 0f3F800000, %p25;
	fma.rn.f32 	%f46, %f44, %f45, 0f00000000;
	fma.rn.f32 	%f47, %f44, 0f37CBAC00, 0fBAB607ED;
	selp.f32 	%f48, 0fB94D4153, %f47, %p25;
	selp.f32 	%f49, 0f3C0885E4, 0f3D2AAABB, %p25;
	fma.rn.f32 	%f50, %f48, %f44, %f49;
	selp.f32 	%f51, 0fBE2AAAA8, 0fBEFFFFFF, %p25;
	fma.rn.f32 	%f52, %f50, %f44, %f51;
	fma.rn.f32 	%f53, %f52, %f46, %f45;
	and.b32  	%r238, %r236, 2;
	setp.eq.s32 	%p26, %r238, 0;
	mov.f32 	%f54, 0f00000000;
	sub.f32 	%f55, %f54, %f53;
	selp.f32 	%f21, %f53, %f55, %p26;
	mov.u32 	%r353, %r361;
	mov.f32 	%f120, %f122;
	@%p18 bra 	$L__BB0_38;
	setp.eq.f32 	%p27, %f17, 0f7F800000;
	@%p27 bra 	$L__BB0_37;
	mov.b32 	%r43, %f11;
	shl.b32 	%r240, %r43, 8;
	or.b32  	%r44, %r240, -2147483648;
	mov.b64 	%rd174, 0;
	mov.b32 	%r350, 0;
$L__BB0_33:
	.pragma "nounroll";
	mul.wide.u32 	%rd114, %r350, 4;
	mov.u64 	%rd115, __cudart_i2opi_f;
	add.s64 	%rd116, %rd115, %rd114;
	ld.global.nc.u32 	%r241, [%rd116];
	mad.wide.u32 	%rd117, %r241, %r44, %rd174;
	shr.u64 	%rd174, %rd117, 32;
	add.s64 	%rd118, %rd8, %rd114;
	st.local.u32 	[%rd118], %rd117;
	add.s32 	%r350, %r350, 1;
	setp.ne.s32 	%p28, %r350, 6;
	@%p28 bra 	$L__BB0_33;
	shr.u32 	%r242, %r43, 23;
	st.local.u32 	[%rd8+24], %rd174;
	and.b32  	%r47, %r242, 31;
	and.b32  	%r243, %r242, 224;
	add.s32 	%r244, %r243, -128;
	shr.u32 	%r245, %r244, 5;
	mul.wide.u32 	%rd119, %r245, 4;
	sub.s64 	%rd21, %rd8, %rd119;
	ld.local.u32 	%r351, [%rd21+24];
	ld.local.u32 	%r352, [%rd21+20];
	setp.eq.s32 	%p29, %r47, 0;
	@%p29 bra 	$L__BB0_36;
	shf.l.wrap.b32 	%r351, %r352, %r351, %r47;
	ld.local.u32 	%r246, [%rd21+16];
	shf.l.wrap.b32 	%r352, %r246, %r352, %r47;
$L__BB0_36:
	shr.u32 	%r247, %r351, 30;
	shf.l.wrap.b32 	%r248, %r352, %r351, 2;
	shl.b32 	%r249, %r352, 2;
	shr.u32 	%r250, %r248, 31;
	add.s32 	%r251, %r250, %r247;
	neg.s32 	%r252, %r251;
	setp.lt.s32 	%p30, %r43, 0;
	selp.b32 	%r353, %r252, %r251, %p30;
	xor.b32  	%r253, %r248, %r43;
	shr.s32 	%r254, %r248, 31;
	xor.b32  	%r255, %r254, %r248;
	xor.b32  	%r256, %r254, %r249;
	cvt.u64.u32 	%rd120, %r255;
	shl.b64 	%rd121, %rd120, 32;
	cvt.u64.u32 	%rd122, %r256;
	or.b64  	%rd123, %rd121, %rd122;
	cvt.rn.f64.s64 	%fd3, %rd123;
	mul.f64 	%fd4, %fd3, 0d3BF921FB54442D19;
	cvt.rn.f32.f64 	%f56, %fd4;
	neg.f32 	%f57, %f56;
	setp.lt.s32 	%p31, %r253, 0;
	selp.f32 	%f120, %f57, %f56, %p31;
	bra.uni 	$L__BB0_38;
$L__BB0_37:
	mov.f32 	%f58, 0f00000000;
	mul.rn.f32 	%f120, %f11, %f58;
	mov.b32 	%r353, 0;
$L__BB0_38:
	mul.rn.f32 	%f59, %f120, %f120;
	and.b32  	%r258, %r353, 1;
	setp.eq.b32 	%p33, %r258, 1;
	selp.f32 	%f60, 0f3F800000, %f120, %p33;
	fma.rn.f32 	%f61, %f59, %f60, 0f00000000;
	fma.rn.f32 	%f62, %f59, 0f37CBAC00, 0fBAB607ED;
	selp.f32 	%f63, %f62, 0fB94D4153, %p33;
	selp.f32 	%f64, 0f3D2AAABB, 0f3C0885E4, %p33;
	fma.rn.f32 	%f65, %f63, %f59, %f64;
	selp.f32 	%f66, 0fBEFFFFFF, 0fBE2AAAA8, %p33;
	fma.rn.f32 	%f67, %f65, %f59, %f66;
	fma.rn.f32 	%f68, %f67, %f61, %f60;
	and.b32  	%r259, %r353, 2;
	setp.eq.s32 	%p34, %r259, 0;
	mov.f32 	%f69, 0f00000000;
	sub.f32 	%f70, %f69, %f68;
	selp.f32 	%f71, %f68, %f70, %p34;
	mul.f32 	%f72, %f15, %f71;
	fma.rn.f32 	%f25, %f14, %f21, %f72;
	mov.u32 	%r357, %r361;
	mov.f32 	%f121, %f122;
	@%p18 bra 	$L__BB0_46;
	setp.eq.f32 	%p35, %f17, 0f7F800000;
	@%p35 bra 	$L__BB0_45;
	mov.b32 	%r56, %f11;
	shl.b32 	%r261, %r56, 8;
	or.b32  	%r57, %r261, -2147483648;
	mov.b64 	%rd175, 0;
	mov.b32 	%r354, 0;
$L__BB0_41:
	.pragma "nounroll";
	mul.wide.u32 	%rd125, %r354, 4;
	mov.u64 	%rd126, __cudart_i2opi_f;
	add.s64 	%rd127, %rd126, %rd125;
	ld.global.nc.u32 	%r262, [%rd127];
	mad.wide.u32 	%rd128, %r262, %r57, %rd175;
	shr.u64 	%rd175, %rd128, 32;
	add.s64 	%rd129, %rd7, %rd125;
	st.local.u32 	[%rd129], %rd128;
	add.s32 	%r354, %r354, 1;
	setp.ne.s32 	%p36, %r354, 6;
	@%p36 bra 	$L__BB0_41;
	shr.u32 	%r263, %r56, 23;
	st.local.u32 	[%rd7+24], %rd175;
	and.b32  	%r60, %r263, 31;
	and.b32  	%r264, %r263, 224;
	add.s32 	%r265, %r264, -128;
	shr.u32 	%r266, %r265, 5;
	mul.wide.u32 	%rd130, %r266, 4;
	sub.s64 	%rd24, %rd7, %rd130;
	ld.local.u32 	%r355, [%rd24+24];
	ld.local.u32 	%r356, [%rd24+20];
	setp.eq.s32 	%p37, %r60, 0;
	@%p37 bra 	$L__BB0_44;
	shf.l.wrap.b32 	%r355, %r356, %r355, %r60;
	ld.local.u32 	%r267, [%rd24+16];
	shf.l.wrap.b32 	%r356, %r267, %r356, %r60;
$L__BB0_44:
	shr.u32 	%r268, %r355, 30;
	shf.l.wrap.b32 	%r269, %r356, %r355, 2;
	shl.b32 	%r270, %r356, 2;
	shr.u32 	%r271, %r269, 31;
	add.s32 	%r272, %r271, %r268;
	neg.s32 	%r273, %r272;
	setp.lt.s32 	%p38, %r56, 0;
	selp.b32 	%r357, %r273, %r272, %p38;
	xor.b32  	%r274, %r269, %r56;
	shr.s32 	%r275, %r269, 31;
	xor.b32  	%r276, %r275, %r269;
	xor.b32  	%r277, %r275, %r270;
	cvt.u64.u32 	%rd131, %r276;
	shl.b64 	%rd132, %rd131, 32;
	cvt.u64.u32 	%rd133, %r277;
	or.b64  	%rd134, %rd132, %rd133;
	cvt.rn.f64.s64 	%fd5, %rd134;
	mul.f64 	%fd6, %fd5, 0d3BF921FB54442D19;
	cvt.rn.f32.f64 	%f73, %fd6;
	neg.f32 	%f74, %f73;
	setp.lt.s32 	%p39, %r274, 0;
	selp.f32 	%f121, %f74, %f73, %p39;
	bra.uni 	$L__BB0_46;
$L__BB0_45:
	mov.f32 	%f75, 0f00000000;
	mul.rn.f32 	%f121, %f11, %f75;
	mov.b32 	%r357, 0;
$L__BB0_46:
	mul.rn.f32 	%f76, %f121, %f121;
	and.b32  	%r279, %r357, 1;
	setp.eq.b32 	%p41, %r279, 1;
	selp.f32 	%f77, 0f3F800000, %f121, %p41;
	fma.rn.f32 	%f78, %f76, %f77, 0f00000000;
	fma.rn.f32 	%f79, %f76, 0f37CBAC00, 0fBAB607ED;
	selp.f32 	%f80, %f79, 0fB94D4153, %p41;
	selp.f32 	%f81, 0f3D2AAABB, 0f3C0885E4, %p41;
	fma.rn.f32 	%f82, %f80, %f76, %f81;
	selp.f32 	%f83, 0fBEFFFFFF, 0fBE2AAAA8, %p41;
	fma.rn.f32 	%f84, %f82, %f76, %f83;
	fma.rn.f32 	%f85, %f84, %f78, %f77;
	and.b32  	%r280, %r357, 2;
	setp.eq.s32 	%p42, %r280, 0;
	mov.f32 	%f86, 0f00000000;
	sub.f32 	%f87, %f86, %f85;
	selp.f32 	%f29, %f85, %f87, %p42;
	@%p18 bra 	$L__BB0_54;
	setp.eq.f32 	%p43, %f17, 0f7F800000;
	@%p43 bra 	$L__BB0_53;
	mov.b32 	%r69, %f11;
	shl.b32 	%r282, %r69, 8;
	or.b32  	%r70, %r282, -2147483648;
	mov.b64 	%rd176, 0;
	mov.b32 	%r358, 0;
$L__BB0_49:
	.pragma "nounroll";
	mul.wide.u32 	%rd136, %r358, 4;
	add.s64 	%rd138, %rd137, %rd136;
	ld.global.nc.u32 	%r283, [%rd138];
	mad.wide.u32 	%rd139, %r283, %r70, %rd176;
	shr.u64 	%rd176, %rd139, 32;
	add.s64 	%rd140, %rd6, %rd136;
	st.local.u32 	[%rd140], %rd139;
	add.s32 	%r358, %r358, 1;
	setp.ne.s32 	%p44, %r358, 6;
	@%p44 bra 	$L__BB0_49;
	shr.u32 	%r284, %r69, 23;
	st.local.u32 	[%rd6+24], %rd176;
	and.b32  	%r73, %r284, 31;
	and.b32  	%r285, %r284, 224;
	add.s32 	%r286, %r285, -128;
	shr.u32 	%r287, %r286, 5;
	mul.wide.u32 	%rd141, %r287, 4;
	sub.s64 	%rd27, %rd6, %rd141;
	ld.local.u32 	%r359, [%rd27+24];
	ld.local.u32 	%r360, [%rd27+20];
	setp.eq.s32 	%p45, %r73, 0;
	@%p45 bra 	$L__BB0_52;
	shf.l.wrap.b32 	%r359, %r360, %r359, %r73;
	ld.local.u32 	%r288, [%rd27+16];
	shf.l.wrap.b32 	%r360, %r288, %r360, %r73;
$L__BB0_52:
	shr.u32 	%r289, %r359, 30;
	shf.l.wrap.b32 	%r290, %r360, %r359, 2;
	shl.b32 	%r291, %r360, 2;
	shr.u32 	%r292, %r290, 31;
	add.s32 	%r293, %r292, %r289;
	neg.s32 	%r294, %r293;
	setp.lt.s32 	%p46, %r69, 0;
	selp.b32 	%r361, %r294, %r293, %p46;
	xor.b32  	%r295, %r290, %r69;
	shr.s32 	%r296, %r290, 31;
	xor.b32  	%r297, %r296, %r290;
	xor.b32  	%r298, %r296, %r291;
	cvt.u64.u32 	%rd142, %r297;
	shl.b64 	%rd143, %rd142, 32;
	cvt.u64.u32 	%rd144, %r298;
	or.b64  	%rd145, %rd143, %rd144;
	cvt.rn.f64.s64 	%fd7, %rd145;
	mul.f64 	%fd8, %fd7, 0d3BF921FB54442D19;
	cvt.rn.f32.f64 	%f88, %fd8;
	neg.f32 	%f89, %f88;
	setp.lt.s32 	%p47, %r295, 0;
	selp.f32 	%f122, %f89, %f88, %p47;
	bra.uni 	$L__BB0_54;
$L__BB0_53:
	mov.f32 	%f90, 0f00000000;
	mul.rn.f32 	%f122, %f11, %f90;
	mov.b32 	%r361, 0;
$L__BB0_54:
	add.s32 	%r300, %r361, 1;
	mul.rn.f32 	%f91, %f122, %f122;
	and.b32  	%r301, %r361, 1;
	setp.eq.b32 	%p48, %r301, 1;
	selp.f32 	%f92, %f122, 0f3F800000, %p48;
	fma.rn.f32 	%f93, %f91, %f92, 0f00000000;
	fma.rn.f32 	%f94, %f91, 0f37CBAC00, 0fBAB607ED;
	selp.f32 	%f95, 0fB94D4153, %f94, %p48;
	selp.f32 	%f96, 0f3C0885E4, 0f3D2AAABB, %p48;
	fma.rn.f32 	%f97, %f95, %f91, %f96;
	selp.f32 	%f98, 0fBE2AAAA8, 0fBEFFFFFF, %p48;
	fma.rn.f32 	%f99, %f97, %f91, %f98;
	fma.rn.f32 	%f100, %f99, %f93, %f92;
	and.b32  	%r302, %r300, 2;
	setp.eq.s32 	%p49, %r302, 0;
	mov.f32 	%f101, 0f00000000;
	sub.f32 	%f102, %f101, %f100;
	selp.f32 	%f103, %f100, %f102, %p49;
	mul.f32 	%f104, %f15, %f103;
	mul.f32 	%f105, %f14, %f29;
	sub.f32 	%f33, %f104, %f105;
	abs.f32 	%f106, %f25;
	mul.f32 	%f107, %f1, %f5;
	mul.f32 	%f108, %f107, 0f3F000000;
	setp.gtu.f32 	%p50, %f106, %f108;
	@%p50 bra 	$L__BB0_60;
	abs.f32 	%f109, %f33;
	mul.f32 	%f110, %f1, %f6;
	mul.f32 	%f111, %f110, 0f3F000000;
	setp.gtu.f32 	%p51, %f109, %f111;
	@%p51 bra 	$L__BB0_60;
	sub.f32 	%f112, %f4, %f10;
	abs.f32 	%f113, %f112;
	mul.f32 	%f114, %f1, %f7;
	mul.f32 	%f115, %f114, 0f3F000000;
	setp.gtu.f32 	%p52, %f113, %f115;
	@%p52 bra 	$L__BB0_60;
	ld.param.u32 	%r336, [_Z23get_roi_bbox_gpu_kerneliiiiiifPKfS0_PKiS0_PiPfS3_S3__param_5];
	ld.param.u32 	%r335, [_Z23get_roi_bbox_gpu_kerneliiiiiifPKfS0_PKiS0_PiPfS3_S3__param_4];
	ld.global.u32 	%r303, [%rd11];
	mad.lo.s32 	%r304, %r303, 7, %r25;
	mul.wide.s32 	%rd146, %r304, 4;
	add.s64 	%rd147, %rd3, %rd146;
	st.global.f32 	[%rd147], %f5;
	ld.global.u32 	%r305, [%rd11];
	mad.lo.s32 	%r306, %r305, 7, %r26;
	mul.wide.s32 	%rd148, %r306, 4;
	add.s64 	%rd149, %rd3, %rd148;
	st.global.f32 	[%rd149], %f6;
	ld.global.u32 	%r307, [%rd11];
	mad.lo.s32 	%r308, %r307, 7, %r27;
	mul.wide.s32 	%rd150, %r308, 4;
	add.s64 	%rd151, %rd3, %rd150;
	st.global.f32 	[%rd151], %f7;
	ld.global.u32 	%r309, [%rd11];
	mad.lo.s32 	%r310, %r309, 7, %r25;
	add.s32 	%r311, %r310, 3;
	mul.wide.s32 	%rd152, %r311, 4;
	add.s64 	%rd153, %rd3, %rd152;
	st.global.f32 	[%rd153], %f8;
	ld.global.u32 	%r312, [%rd11];
	mad.lo.s32 	%r313, %r312, 7, %r25;
	add.s32 	%r314, %r313, 4;
	mul.wide.s32 	%rd154, %r314, 4;
	add.s64 	%rd155, %rd3, %rd154;
	st.global.f32 	[%rd155], %f9;
	ld.global.u32 	%r315, [%rd11];
	mad.lo.s32 	%r316, %r315, 7, %r25;
	add.s32 	%r317, %r316, 5;
	mul.wide.s32 	%rd156, %r317, 4;
	add.s64 	%rd157, %rd3, %rd156;
	st.global.f32 	[%rd157], %f10;
	ld.global.u32 	%r318, [%rd11];
	mad.lo.s32 	%r319, %r318, 7, %r25;
	add.s32 	%r320, %r319, 6;
	mul.wide.s32 	%rd158, %r320, 4;
	add.s64 	%rd159, %rd3, %rd158;
	st.global.f32 	[%rd159], %f11;
	cvt.rn.f32.s32 	%f116, %r335;
	setp.le.f32 	%p53, %f13, %f116;
	cvt.rn.f32.s32 	%f117, %r336;
	setp.le.f32 	%p54, %f12, %f117;
	and.pred  	%p55, %p53, %p54;
	@%p55 bra 	$L__BB0_59;
	ld.global.u32 	%r321, [%rd11];
	add.s32 	%r322, %r321, %r344;
	mul.wide.s32 	%rd160, %r322, 4;
	add.s64 	%rd161, %rd2, %rd160;
	mov.b32 	%r323, -1;
	st.global.u32 	[%rd161], %r323;
	ld.global.u32 	%r324, [%rd11];
	add.s32 	%r325, %r324, %r344;
	mul.wide.s32 	%rd162, %r325, 4;
	add.s64 	%rd163, %rd1, %rd162;
	st.global.u32 	[%rd163], %r323;
	bra.uni 	$L__BB0_60;
$L__BB0_59:
	ld.global.u32 	%r326, [%rd11];
	add.s32 	%r327, %r326, %r344;
	mul.wide.s32 	%rd164, %r327, 4;
	add.s64 	%rd165, %rd2, %rd164;
	mov.b32 	%r328, 1;
	st.global.u32 	[%rd165], %r328;
	cvt.rzi.s32.f32 	%r329, %f13;
	ld.global.u32 	%r330, [%rd11];
	add.s32 	%r331, %r330, %r344;
	mul.wide.s32 	%rd166, %r331, 4;
	add.s64 	%rd167, %rd1, %rd166;
	st.global.u32 	[%rd167], %r329;
$L__BB0_60:
	add.s32 	%r345, %r345, 1;
	setp.ne.s32 	%p56, %r345, %r89;
	@%p56 bra 	$L__BB0_21;
	mov.u32 	%r332, %ntid.x;
	add.s32 	%r344, %r344, %r332;
	mul.wide.s32 	%rd168, %r343, 4;
	add.s64 	%rd169, %rd4, %rd168;
	ld.global.u32 	%r333, [%rd169];
	setp.lt.s32 	%p57, %r344, %r333;
	@%p57 bra 	$L__BB0_20;
	bra.uni 	$L__BB0_18;
$L__BB0_62:
	mul.wide.s32 	%rd75, %r343, 4;
	add.s64 	%rd28, %rd4, %rd75;
	ld.global.u32 	%r181, [%rd28];
	setp.ge.s32 	%p13, %r18, %r181;
	@%p13 bra 	$L__BB0_65;
	add.s64 	%rd29, %rd5, %rd75;
	mov.u32 	%r363, %r18;
$L__BB0_64:
	ld.global.u32 	%r182, [%rd29];
	mul.lo.s32 	%r183, %r363, 7;
	mad.lo.s32 	%r184, %r182, 7, %r183;
	mul.wide.s32 	%rd77, %r184, 4;
	add.s64 	%rd78, %rd3, %rd77;
	mov.b32 	%r185, 1036831949;
	st.global.u32 	[%rd78], %r185;
	ld.global.u32 	%r186, [%rd29];
	mad.lo.s32 	%r187, %r186, 7, %r183;
	add.s32 	%r188, %r187, 1;
	mul.wide.s32 	%rd79, %r188, 4;
	add.s64 	%rd80, %rd3, %rd79;
	st.global.u32 	[%rd80], %r185;
	ld.global.u32 	%r189, [%rd29];
	mad.lo.s32 	%r190, %r189, 7, %r183;
	add.s32 	%r191, %r190, 2;
	mul.wide.s32 	%rd81, %r191, 4;
	add.s64 	%rd82, %rd3, %rd81;
	st.global.u32 	[%rd82], %r185;
	ld.global.u32 	%r192, [%rd29];
	add.s32 	%r193, %r192, %r363;
	mul.wide.s32 	%rd83, %r193, 4;
	add.s64 	%rd84, %rd2, %rd83;
	mov.b32 	%r194, 0;
	st.global.u32 	[%rd84], %r194;
	ld.global.u32 	%r195, [%rd29];
	add.s32 	%r196, %r195, %r363;
	mul.wide.s32 	%rd85, %r196, 4;
	add.s64 	%rd86, %rd1, %rd85;
	mov.b32 	%r197, -1;
	st.global.u32 	[%rd86], %r197;
	add.s32 	%r363, %r363, %r19;
	ld.global.u32 	%r198, [%rd28];
	setp.lt.s32 	%p14, %r363, %r198;
	@%p14 bra 	$L__BB0_64;
$L__BB0_65:
	add.s32 	%r343, %r343, %r20;
	setp.lt.s32 	%p15, %r343, %r88;
	@%p15 bra 	$L__BB0_62;
$L__BB0_66:
	ret;

}


// ===== COMPILED SASS (sm_100) =====

	.target	sm_100

	.elftype	@"ET_EXEC"


//--------------------- .note.nv.tkinfo           --------------------------
	.section	.note.nv.tkinfo,"",@"SHT_NOTE"
	.sectionflags	@"SHF_NOTE_NV_TKINFO"
	.tkinfo
        /*0018*/ 	.word	0x00000002
        /*0030*/ 	.string	""
        /*0030*/ 	.string	"ptxas"
        /*0030*/ 	.string	"Cuda compilation tools, release 13.0, V13.0.88"
        /*0030*/ 	.string	"Build cuda_13.0.r13.0/compiler.36424714_0"
        /*0030*/ 	.string	"-arch sm_100 -m 64 "



//--------------------- .note.nv.cuinfo           --------------------------
	.section	.note.nv.cuinfo,"",@"SHT_NOTE"
	.sectionflags	@"SHF_NOTE_NV_CUINFO"
        /*0018*/ 	.short	0x0002
        /*001a*/ 	.short	0x0064
        /*001c*/ 	.short	0x0082
	.zero		2


//--------------------- .nv.info                  --------------------------
	.section	.nv.info,"",@"SHT_CUDA_INFO"
	.align	4


	//----- nvinfo : EIATTR_REGCOUNT
	.align		4
        /*0000*/ 	.byte	0x04, 0x2f
        /*0002*/ 	.short	(.L_2 - .L_1)
	.align		4
.L_1:
        /*0004*/ 	.word	index@(_Z23get_roi_bbox_gpu_kerneliiiiiifPKfS0_PKiS0_PiPfS3_S3_)
        /*0008*/ 	.word	0x00000028


	//----- nvinfo : EIATTR_FRAME_SIZE
	.align		4
.L_2:
        /*000c*/ 	.byte	0x04, 0x11
        /*000e*/ 	.short	(.L_4 - .L_3)
	.align		4
.L_3:
        /*0010*/ 	.word	index@(_Z23get_roi_bbox_gpu_kerneliiiiiifPKfS0_PKiS0_PiPfS3_S3_)
        /*0014*/ 	.word	0x00000000


	//----- nvinfo : EIATTR_MIN_STACK_SIZE
	.align		4
.L_4:
        /*0018*/ 	.byte	0x04, 0x12
        /*001a*/ 	.short	(.L_6 - .L_5)
	.align		4
.L_5:
        /*001c*/ 	.word	index@(_Z23get_roi_bbox_gpu_kerneliiiiiifPKfS0_PKiS0_PiPfS3_S3_)
        /*0020*/ 	.word	0x00000000
.L_6:


//--------------------- .nv.compat                --------------------------
	.section	.nv.compat,"",@"SHT_CUDA_COMPAT_INFO"
	.align	4
        /*0000*/ 	.byte	0x02, 0x09, 0x00, 0x00, 0x02, 0x02, 0x01, 0x00, 0x02, 0x05, 0x05, 0x00, 0x03, 0x07, 0x01, 0x01
        /*0010*/ 	.byte	0x02, 0x03, 0x00, 0x00, 0x02, 0x06, 0x01, 0x00, 0x04, 0x0b, 0x08, 0x00, 0x01, 0x00, 0x00, 0x00
        /*0020*/ 	.byte	0x00, 0x00, 0x00, 0x00


//--------------------- .nv.info._Z23get_roi_bbox_gpu_kerneliiiiiifPKfS0_PKiS0_PiPfS3_S3_ --------------------------
	.section	.nv.info._Z23get_roi_bbox_gpu_kerneliiiiiifPKfS0_PKiS0_PiPfS3_S3_,"",@"SHT_CUDA_INFO"
	.sectionflags	@""
	.align	4


	//----- nvinfo : EIATTR_CUDA_API_VERSION
	.align		4
        /*0000*/ 	.byte	0x04, 0x37
        /*0002*/ 	.short	(.L_8 - .L_7)
.L_7:
        /*0004*/ 	.word	0x00000082


	//----- nvinfo : EIATTR_KPARAM_INFO
	.align		4
.L_8:
        /*0008*/ 	.byte	0x04, 0x17
        /*000a*/ 	.short	(.L_10 - .L_9)
.L_9:
        /*000c*/ 	.word	0x00000000
        /*0010*/ 	.short	0x000e
        /*0012*/ 	.short	0x0058
        /*0014*/ 	.byte	0x00, 0xf5, 0x21, 0x00


	//----- nvinfo : EIATTR_KPARAM_INFO
	.align		4
.L_10:
        /*0018*/ 	.byte	0x04, 0x17
        /*001a*/ 	.short	(.L_12 - .L_11)
.L_11:
        /*001c*/ 	.word	0x00000000
        /*0020*/ 	.short	0x000d
        /*0022*/ 	.short	0x0050
        /*0024*/ 	.byte	0x00, 0xf5, 0x21, 0x00


	//----- nvinfo : EIATTR_KPARAM_INFO
	.align		4
.L_12:
        /*0028*/ 	.byte	0x04, 0x17
        /*002a*/ 	.short	(.L_14 - .L_13)
.L_13:
        /*002c*/ 	.word	0x00000000
        /*0030*/ 	.short	0x000c
        /*0032*/ 	.short	0x0048
        /*0034*/ 	.byte	0x00, 0xf5, 0x21, 0x00


	//----- nvinfo : EIATTR_KPARAM_INFO
	.align		4
.L_14:
        /*0038*/ 	.byte	0x04, 0x17
        /*003a*/ 	.short	(.L_16 - .L_15)
.L_15:
        /*003c*/ 	.word	0x00000000
        /*0040*/ 	.short	0x000b
        /*0042*/ 	.short	0x0040
        /*0044*/ 	.byte	0x00, 0xf5, 0x21, 0x00


	//----- nvinfo : EIATTR_KPARAM_INFO
	.align		4
.L_16:
        /*0048*/ 	.byte	0x04, 0x17
        /*004a*/ 	.short	(.L_18 - .L_17)
.L_17:
        /*004c*/ 	.word	0x00000000
        /*0050*/ 	.short	0x000a
        /*0052*/ 	.short	0x0038
        /*0054*/ 	.byte	0x00, 0xf5, 0x21, 0x00


	//----- nvinfo : EIATTR_KPARAM_INFO
	.align		4
.L_18:
        /*0058*/ 	.byte	0x04, 0x17
        /*005a*/ 	.short	(.L_20 - .L_19)
.L_19:
        /*005c*/ 	.word	0x00000000
        /*0060*/ 	.short	0x0009
        /*0062*/ 	.short	0x0030
        /*0064*/ 	.byte	0x00, 0xf5, 0x21, 0x00


	//----- nvinfo : EIATTR_KPARAM_INFO
	.align		4
.L_20:
        /*0068*/ 	.byte	0x04, 0x17
        /*006a*/ 	.short	(.L_22 - .L_21)
.L_21:
        /*006c*/ 	.word	0x00000000
        /*0070*/ 	.short	0x0008
        /*0072*/ 	.short	0x0028
        /*0074*/ 	.byte	0x00, 0xf5, 0x21, 0x00


	//----- nvinfo : EIATTR_KPARAM_INFO
	.align		4
.L_22:
        /*0078*/ 	.byte	0x04, 0x17
        /*007a*/ 	.short	(.L_24 - .L_23)
.L_23:
        /*007c*/ 	.word	0x00000000
        /*0080*/ 	.short	0x0007
        /*0082*/ 	.short	0x0020
        /*0084*/ 	.byte	0x00, 0xf5, 0x21, 0x00


	//----- nvinfo : EIATTR_KPARAM_INFO
	.align		4
.L_24:
        /*0088*/ 	.byte	0x04, 0x17
        /*008a*/ 	.short	(.L_26 - .L_25)
.L_25:
        /*008c*/ 	.word	0x00000000
        /*0090*/ 	.short	0x0006
        /*0092*/ 	.short	0x0018
        /*0094*/ 	.byte	0x00, 0xf0, 0x11, 0x00


	//----- nvinfo : EIATTR_KPARAM_INFO
	.align		4
.L_26:
        /*0098*/ 	.byte	0x04, 0x17
        /*009a*/ 	.short	(.L_28 - .L_27)
.L_27:
        /*009c*/ 	.word	0x00000000
        /*00a0*/ 	.short	0x0005
        /*00a2*/ 	.short	0x0014
        /*00a4*/ 	.byte	0x00, 0xf0, 0x11, 0x00


	//----- nvinfo : EIATTR_KPARAM_INFO
	.align		4
.L_28:
        /*00a8*/ 	.byte	0x04, 0x17
        /*00aa*/ 	.short	(.L_30 - .L_29)
.L_29:
        /*00ac*/ 	.word	0x00000000
        /*00b0*/ 	.short	0x0004
        /*00b2*/ 	.short	0x0010
        /*00b4*/ 	.byte	0x00, 0xf0, 0x11, 0x00


	//----- nvinfo : EIATTR_KPARAM_INFO
	.align		4
.L_30:
        /*00b8*/ 	.byte	0x04, 0x17
        /*00ba*/ 	.short	(.L_32 - .L_31)
.L_31:
        /*00bc*/ 	.word	0x00000000
        /*00c0*/ 	.short	0x0003
        /*00c2*/ 	.short	0x000c
        /*00c4*/ 	.byte	0x00, 0xf0, 0x11, 0x00


	//----- nvinfo : EIATTR_KPARAM_INFO
	.align		4
.L_32:
        /*00c8*/ 	.byte	0x04, 0x17
        /*00ca*/ 	.short	(.L_34 - .L_33)
.L_33:
        /*00cc*/ 	.word	0x00000000
        /*00d0*/ 	.short	0x0002
        /*00d2*/ 	.short	0x0008
        /*00d4*/ 	.byte	0x00, 0xf0, 0x11, 0x00


	//----- nvinfo : EIATTR_KPARAM_INFO
	.align		4
.L_34:
        /*00d8*/ 	.byte	0x04, 0x17
        /*00da*/ 	.short	(.L_36 - .L_35)
.L_35:
        /*00dc*/ 	.word	0x00000000
        /*00e0*/ 	.short	0x0001
        /*00e2*/ 	.short	0x0004
        /*00e4*/ 	.byte	0x00, 0xf0, 0x11, 0x00


	//----- nvinfo : EIATTR_KPARAM_INFO
	.align		4
.L_36:
        /*00e8*/ 	.byte	0x04, 0x17
        /*00ea*/ 	.short	(.L_38 - .L_37)
.L_37:
        /*00ec*/ 	.word	0x00000000
        /*00f0*/ 	.short	0x0000
        /*00f2*/ 	.short	0x0000
        /*00f4*/ 	.byte	0x00, 0xf0, 0x11, 0x00


	//----- nvinfo : EIATTR_SPARSE_MMA_MASK
	.align		4
.L_38:
        /*00f8*/ 	.byte	0x03, 0x50
        /*00fa*/ 	.short	0x0000


	//----- nvinfo : EIATTR_MAXREG_COUNT
	.align		4
        /*00fc*/ 	.byte	0x03, 0x1b
        /*00fe*/ 	.short	0x00ff


	//----- nvinfo : EIATTR_NUM_BARRIERS
	.align		4
        /*0100*/ 	.byte	0x02, 0x4c
        /*0102*/ 	.byte	0x01
	.zero		1


	//----- nvinfo : EIATTR_MERCURY_ISA_VERSION
	.align		4
        /*0104*/ 	.byte	0x03, 0x5f
        /*0106*/ 	.short	0x0101


	//----- nvinfo : EIATTR_VRC_CTA_INIT_COUNT
	.align		4
        /*0108*/ 	.byte	0x02, 0x4a
	.zero		1
	.zero		1


	//----- nvinfo : EIATTR_EXIT_INSTR_OFFSETS
	.align		4
        /*010c*/ 	.byte	0x04, 0x1c
        /*010e*/ 	.short	(.L_40 - .L_39)


	//   ....[0]....
.L_39:
        /*0110*/ 	.word	0x00000070


	//   ....[1]....
        /*0114*/ 	.word	0x00000b60


	//   ....[2]....
        /*0118*/ 	.word	0x00000ef0


	//   ....[3]....
        /*011c*/ 	.word	0x000035a0


	//----- nvinfo : EIATTR_CRS_STACK_SIZE
	.align		4
.L_40:
        /*0120*/ 	.byte	0x04, 0x1e
        /*0122*/ 	.short	(.L_42 - .L_41)
.L_41:
        /*0124*/ 	.word	0x00000000


	//----- nvinfo : EIATTR_CBANK_PARAM_SIZE
	.align		4
.L_42:
        /*0128*/ 	.byte	0x03, 0x19
        /*012a*/ 	.short	0x0060


	//----- nvinfo : EIATTR_PARAM_CBANK
	.align		4
        /*012c*/ 	.byte	0x04, 0x0a
        /*012e*/ 	.short	(.L_44 - .L_43)
	.align		4
.L_43:
        /*0130*/ 	.word	index@(.nv.constant0._Z23get_roi_bbox_gpu_kerneliiiiiifPKfS0_PKiS0_PiPfS3_S3_)
        /*0134*/ 	.short	0x0380
        /*0136*/ 	.short	0x0060


	//----- nvinfo : EIATTR_SW_WAR
	.align		4
.L_44:
        /*0138*/ 	.byte	0x04, 0x36
        /*013a*/ 	.short	(.L_46 - .L_45)
.L_45:
        /*013c*/ 	.word	0x00000008
.L_46:


//--------------------- .nv.callgraph             --------------------------
	.section	.nv.callgraph,"",@"SHT_CUDA_CALLGRAPH"
	.align	4
	.sectionentsize	8
	.align		4
        /*0000*/ 	.word	0x00000000
	.align		4
        /*0004*/ 	.word	0xffffffff
	.align		4
        /*0008*/ 	.word	0x00000000
	.align		4
        /*000c*/ 	.word	0xfffffffe
	.align		4
        /*0010*/ 	.word	0x00000000
	.align		4
        /*0014*/ 	.word	0xfffffffd
	.align		4
        /*0018*/ 	.word	0x00000000
	.align		4
        /*001c*/ 	.word	0xfffffffc


//--------------------- .nv.constant4             --------------------------
	.section	.nv.constant4,"a",@progbits
	.align	8
	.align		8
.nv.constant4:
        /*0000*/ 	.dword	__cudart_i2opi_f


//--------------------- .text._Z23get_roi_bbox_gpu_kerneliiiiiifPKfS0_PKiS0_PiPfS3_S3_ --------------------------
	.section	.text._Z23get_roi_bbox_gpu_kerneliiiiiifPKfS0_PKiS0_PiPfS3_S3_,"ax",@progbits
	.align	128
        .global         _Z23get_roi_bbox_gpu_kerneliiiiiifPKfS0_PKiS0_PiPfS3_S3_
        .type           _Z23get_roi_bbox_gpu_kerneliiiiiifPKfS0_PKiS0_PiPfS3_S3_,@function
        .size           _Z23get_roi_bbox_gpu_kerneliiiiiifPKfS0_PKiS0_PiPfS3_S3_,(.L_x_34 - _Z23get_roi_bbox_gpu_kerneliiiiiifPKfS0_PKiS0_PiPfS3_S3_)
        .other          _Z23get_roi_bbox_gpu_kerneliiiiiifPKfS0_PKiS0_PiPfS3_S3_,@"STO_CUDA_ENTRY STV_DEFAULT"
_Z23get_roi_bbox_gpu_kerneliiiiiifPKfS0_PKiS0_PiPfS3_S3_:
.text._Z23get_roi_bbox_gpu_kerneliiiiiifPKfS0_PKiS0_PiPfS3_S3_:
[----:B------:R-:W-:Y:S08]  /*0000*/  LDC R1, c[0x0][0x37c] ;  /* 0x0000df00ff017b82 */ /* 0x000ff00000000800 */
[----:B------:R-:W0:Y:S08]  /*0010*/  LDC.64 R4, c[0x0][0x380] ;  /* 0x0000e000ff047b82 */ /* 0x000e300000000a00 */
[----:B------:R-:W0:Y:S02]  /*0020*/  LDC.64 R2, c[0x0][0x388] ;  /* 0x0000e200ff027b82 */ /* 0x000e240000000a00 */
[----:B0-----:R-:W-:-:S04]  /*0030*/  IMAD R0, R2, R4, RZ ;  /* 0x0000000402007224 */ /* 0x001fc800078e02ff */
[----:B------:R-:W-:-:S05]  /*0040*/  IMAD R0, R0, R3, RZ ;  /* 0x0000000300007224 */ /* 0x000fca00078e02ff */
[----:B------:R-:W-:-:S04]  /*0050*/  VIMNMX R0, PT, PT, R0, R5, PT ;  /* 0x0000000500007248 */ /* 0x000fc80003fe0100 */
[----:B------:R-:W-:-:S13]  /*0060*/  ISETP.GE.AND P0, PT, R0, 0x1, PT ;  /* 0x000000010000780c */ /* 0x000fda0003f06270 */
[----:B------:R-:W-:Y:S05]  /*0070*/  @!P0 EXIT ;  /* 0x000000000000894d */ /* 0x000fea0003800000 */
[----:B------:R-:W0:Y:S01]  /*0080*/  LDC.64 R6, c[0x0][0x3c0] ;  /* 0x0000f000ff067b82 */ /* 0x000e220000000a00 */
[----:B------:R-:W0:Y:S01]  /*0090*/  LDCU.64 UR8, c[0x0][0x358] ;  /* 0x00006b00ff0877ac */ /* 0x000e220008000a00 */
[----:B------:R-:W-:Y:S01]  /*00a0*/  ISETP.GE.AND P0, PT, R4, 0x2, PT ;  /* 0x000000020400780c */ /* 0x000fe20003f06270 */
[----:B0-----:R0:W-:-:S12]  /*00b0*/  STG.E desc[UR8][R6.64], RZ ;  /* 0x000000ff06007986 */ /* 0x0011d8000c101908 */
[----:B------:R-:W-:Y:S05]  /*00c0*/  @!P0 BRA `(.L_x_0) ;  /* 0x0000000800988947 */ /* 0x000fea0003800000 */
[C---:B------:R-:W-:Y:S02]  /*00d0*/  VIADD R0, R4.reuse, 0xfffffffe ;  /* 0xfffffffe04007836 */ /* 0x040fe40000000000 */
[----:B------:R-:W-:-:S03]  /*00e0*/  VIADD R3, R4, 0xffffffff ;  /* 0xffffffff04037836 */ /* 0x000fc60000000000 */
[----:B------:R-:W-:Y:S01]  /*00f0*/  ISETP.GE.U32.AND P0, PT, R0, 0xf, PT ;  /* 0x0000000f0000780c */ /* 0x000fe20003f06070 */
[----:B------:R-:W-:Y:S01]  /*0100*/  HFMA2 R0, -RZ, RZ, 0, 5.9604644775390625e-08 ;  /* 0x00000001ff007431 */ /* 0x000fe200000001ff */
[----:B------:R-:W-:-:S11]  /*0110*/  LOP3.LUT R12, R3, 0xf, RZ, 0xc0, !PT ;  /* 0x0000000f030c7812 */ /* 0x000fd600078ec0ff */
[----:B------:R-:W-:Y:S05]  /*0120*/  @!P0 BRA `(.L_x_1) ;  /* 0x0000000000f08947 */ /* 0x000fea0003800000 */
[----:B------:R-:W-:Y:S01]  /*0130*/  LOP3.LUT R0, R3, 0xfffffff0, RZ, 0xc0, !PT ;  /* 0xfffffff003007812 */ /* 0x000fe200078ec0ff */
[----:B------:R-:W-:-:S07]  /*0140*/  IMAD.MOV.U32 R5, RZ, RZ, 0x1 ;  /* 0x00000001ff057424 */ /* 0x000fce00078e00ff */
.L_x_2:
[----:B0---4-:R-:W0:Y:S08]  /*0150*/  LDC.64 R6, c[0x0][0x3c0] ;  /* 0x0000f000ff067b82 */ /* 0x011e300000000a00 */
[----:B------:R-:W1:Y:S01]  /*0160*/  LDC.64 R8, c[0x0][0x3b0] ;  /* 0x0000ec00ff087b82 */ /* 0x000e620000000a00 */
[----:B0-----:R-:W-:-:S05]  /*0170*/  IMAD.WIDE.U32 R6, R5, 0x4, R6 ;  /* 0x0000000405067825 */ /* 0x001fca00078e0006 */
[----:B------:R-:W2:Y:S01]  /*0180*/  LDG.E R10, desc[UR8][R6.64+-0x4] ;  /* 0xfffffc08060a7981 */ /* 0x000ea2000c1e1900 */
[----:B-1----:R-:W-:-:S05]  /*0190*/  IMAD.WIDE.U32 R8, R5, 0x4, R8 ;  /* 0x0000000405087825 */ /* 0x002fca00078e0008 */
[----:B------:R-:W2:Y:S02]  /*01a0*/  LDG.E R11, desc[UR8][R8.64+-0x4] ;  /* 0xfffffc08080b7981 */ /* 0x000ea4000c1e1900 */
[----:B--2---:R-:W-:-:S05]  /*01b0*/  IMAD.IADD R11, R10, 0x1, R11 ;  /* 0x000000010a0b7824 */ /* 0x004fca00078e020b */
[----:B------:R0:W-:Y:S04]  /*01c0*/  STG.E desc[UR8][R6.64], R11 ;  /* 0x0000000b06007986 */ /* 0x0001e8000c101908 */
[----:B------:R-:W2:Y:S02]  /*01d0*/  LDG.E R10, desc[UR8][R8.64] ;  /* 0x00000008080a7981 */ /* 0x000ea4000c1e1900 */
[----:B--2---:R-:W-:-:S05]  /*01e0*/  IADD3 R13, PT, PT, R11, R10, RZ ;  /* 0x0000000a0b0d7210 */ /* 0x004fca0007ffe0ff */
[----:B------:R1:W-:Y:S04]  /*01f0*/  STG.E desc[UR8][R6.64+0x4], R13 ;  /* 0x0000040d06007986 */ /* 0x0003e8000c101908 */
[----:B------:R-:W2:Y:S02]  /*0200*/  LDG.E R10, desc[UR8][R8.64+0x4] ;  /* 0x00000408080a7981 */ /* 0x000ea4000c1e1900 */
[----:B--2---:R-:W-:-:S05]  /*0210*/  IMAD.IADD R15, R13, 0x1, R10 ;  /* 0x000000010d0f7824 */ /* 0x004fca00078e020a */
[----:B------:R2:W-:Y:S04]  /*0220*/  STG.E desc[UR8][R6.64+0x8], R15 ;  /* 0x0000080f06007986 */ /* 0x0005e8000c101908 */
[----:B------:R-:W3:Y:S02]  /*0230*/  LDG.E R10, desc[UR8][R8.64+0x8] ;  /* 0x00000808080a7981 */ /* 0x000ee4000c1e1900 */
[----:B---3--:R-:W-:-:S05]  /*0240*/  IMAD.IADD R17, R15, 0x1, R10 ;  /* 0x000000010f117824 */ /* 0x008fca00078e020a */
[----:B------:R3:W-:Y:S04]  /*0250*/  STG.E desc[UR8][R6.64+0xc], R17 ;  /* 0x00000c1106007986 */ /* 0x0007e8000c101908 */
[----:B------:R-:W0:Y:S02]  /*0260*/  LDG.E R10, desc[UR8][R8.64+0xc] ;  /* 0x00000c08080a7981 */ /* 0x000e24000c1e1900 */
[----:B0-----:R-:W-:-:S05]  /*0270*/  IADD3 R11, PT, PT, R17, R10, RZ ;  /* 0x0000000a110b7210 */ /* 0x001fca0007ffe0ff */
[----:B------:R0:W-:Y:S04]  /*0280*/  STG.E desc[UR8][R6.64+0x10], R11 ;  /* 0x0000100b06007986 */ /* 0x0001e8000c101908 */
[----:B------:R-:W1:Y:S02]  /*0290*/  LDG.E R10, desc[UR8][R8.64+0x10] ;  /* 0x00001008080a7981 */ /* 0x000e64000c1e1900 */
[----:B-1----:R-:W-:-:S05]  /*02a0*/  IMAD.IADD R13, R11, 0x1, R10 ;  /* 0x000000010b0d7824 */ /* 0x002fca00078e020a */
[----:B------:R1:W-:Y:S04]  /*02b0*/  STG.E desc[UR8][R6.64+0x14], R13 ;  /* 0x0000140d06007986 */ /* 0x0003e8000c101908 */
[----:B------:R-:W2:Y:S02]  /*02c0*/  LDG.E R10, desc[UR8][R8.64+0x14] ;  /* 0x00001408080a7981 */ /* 0x000ea4000c1e1900 */
[----:B--2---:R-:W-:-:S05]  /*02d0*/  IMAD.IADD R15, R13, 0x1, R10 ;  /* 0x000000010d0f7824 */ /* 0x004fca00078e020a */
[----:B------:R2:W-:Y:S04]  /*02e0*/  STG.E desc[UR8][R6.64+0x18], R15 ;  /* 0x0000180f06007986 */ /* 0x0005e8000c101908 */
[----:B------:R-:W3:Y:S02]  /*02f0*/  LDG.E R10, desc[UR8][R8.64+0x18] ;  /* 0x00001808080a7981 */ /* 0x000ee4000c1e1900 */
[----:B---3--:R-:W-:-:S05]  /*0300*/  IADD3 R17, PT, PT, R15, R10, RZ ;  /* 0x0000000a0f117210 */ /* 0x008fca0007ffe0ff */
[----:B------:R3:W-:Y:S04]  /*0310*/  STG.E desc[UR8][R6.64+0x1c], R17 ;  /* 0x00001c1106007986 */ /* 0x0007e8000c101908 */
[----:B------:R-:W0:Y:S02]  /*0320*/  LDG.E R10, desc[UR8][R8.64+0x1c] ;  /* 0x00001c08080a7981 */ /* 0x000e24000c1e1900 */
[----:B0-----:R-:W-:-:S05]  /*0330*/  IMAD.IADD R11, R17, 0x1, R10 ;  /* 0x00000001110b7824 */ /* 0x001fca00078e020a */
[----:B------:R0:W-:Y:S04]  /*0340*/  STG.E desc[UR8][R6.64+0x20], R11 ;  /* 0x0000200b06007986 */ /* 0x0001e8000c101908 */
[----:B------:R-:W1:Y:S02]  /*0350*/  LDG.E R10, desc[UR8][R8.64+0x20] ;  /* 0x00002008080a7981 */ /* 0x000e64000c1e1900 */
[----:B-1----:R-:W-:-:S05]  /*0360*/  IMAD.IADD R13, R11, 0x1, R10 ;  /* 0x000000010b0d7824 */ /* 0x002fca00078e020a */
[----:B------:R1:W-:Y:S04]  /*0370*/  STG.E desc[UR8][R6.64+0x24], R13 ;  /* 0x0000240d06007986 */ /* 0x0003e8000c101908 */
[----:B------:R-:W2:Y:S02]  /*0380*/  LDG.E R10, desc[UR8][R8.64+0x24] ;  /* 0x00002408080a7981 */ /* 0x000ea4000c1e1900 */
[----:B--2---:R-:W-:-:S05]  /*0390*/  IADD3 R15, PT, PT, R13, R10, RZ ;  /* 0x0000000a0d0f7210 */ /* 0x004fca0007ffe0ff */
[----:B------:R2:W-:Y:S04]  /*03a0*/  STG.E desc[UR8][R6.64+0x28], R15 ;  /* 0x0000280f06007986 */ /* 0x0005e8000c101908 */
[----:B------:R-:W3:Y:S02]  /*03b0*/  LDG.E R10, desc[UR8][R8.64+0x28] ;  /* 0x00002808080a7981 */ /* 0x000ee4000c1e1900 */
[----:B---3--:R-:W-:-:S05]  /*03c0*/  IMAD.IADD R17, R15, 0x1, R10 ;  /* 0x000000010f117824 */ /* 0x008fca00078e020a */
[----:B------:R3:W-:Y:S04]  /*03d0*/  STG.E desc[UR8][R6.64+0x2c], R17 ;  /* 0x00002c1106007986 */ /* 0x0007e8000c101908 */
[----:B------:R-:W0:Y:S02]  /*03e0*/  LDG.E R10, desc[UR8][R8.64+0x2c] ;  /* 0x00002c08080a7981 */ /* 0x000e24000c1e1900 */
[----:B0-----:R-:W-:-:S05]  /*03f0*/  IMAD.IADD R11, R17, 0x1, R10 ;  /* 0x00000001110b7824 */ /* 0x001fca00078e020a */
[----:B------:R4:W-:Y:S04]  /*0400*/  STG.E desc[UR8][R6.64+0x30], R11 ;  /* 0x0000300b06007986 */ /* 0x0009e8000c101908 */
[----:B------:R-:W1:Y:S02]  /*0410*/  LDG.E R10, desc[UR8][R8.64+0x30] ;  /* 0x00003008080a7981 */ /* 0x000e64000c1e1900 */
[----:B-1----:R-:W-:-:S05]  /*0420*/  IADD3 R13, PT, PT, R11, R10, RZ ;  /* 0x0000000a0b0d7210 */ /* 0x002fca0007ffe0ff */
[----:B------:R4:W-:Y:S04]  /*0430*/  STG.E desc[UR8][R6.64+0x34], R13 ;  /* 0x0000340d06007986 */ /* 0x0009e8000c101908 */
[----:B------:R-:W2:Y:S02]  /*0440*/  LDG.E R10, desc[UR8][R8.64+0x34] ;  /* 0x00003408080a7981 */ /* 0x000ea4000c1e1900 */
[----:B--2---:R-:W-:-:S05]  /*0450*/  IMAD.IADD R15, R13, 0x1, R10 ;  /* 0x000000010d0f7824 */ /* 0x004fca00078e020a */
[----:B------:R4:W-:Y:S04]  /*0460*/  STG.E desc[UR8][R6.64+0x38], R15 ;  /* 0x0000380f06007986 */ /* 0x0009e8000c101908 */
[----:B------:R-:W3:Y:S01]  /*0470*/  LDG.E R10, desc[UR8][R8.64+0x38] ;  /* 0x00003808080a7981 */ /* 0x000ee2000c1e1900 */
[----:B------:R-:W-:-:S04]  /*0480*/  IADD3 R19, PT, PT, R5, 0xf, RZ ;  /* 0x0000000f05137810 */ /* 0x000fc80007ffe0ff */
[----:B------:R-:W-:Y:S01]  /*0490*/  ISETP.NE.AND P0, PT, R19, R0, PT ;  /* 0x000000001300720c */ /* 0x000fe20003f05270 */
[----:B------:R-:W-:Y:S02]  /*04a0*/  VIADD R5, R5, 0x10 ;  /* 0x0000001005057836 */ /* 0x000fe40000000000 */
[----:B---3--:R-:W-:-:S05]  /*04b0*/  IMAD.IADD R17, R15, 0x1, R10 ;  /* 0x000000010f117824 */ /* 0x008fca00078e020a */
[----:B------:R4:W-:Y:S05]  /*04c0*/  STG.E desc[UR8][R6.64+0x3c], R17 ;  /* 0x00003c1106007986 */ /* 0x0009ea000c101908 */
[----:B------:R-:W-:Y:S05]  /*04d0*/  @P0 BRA `(.L_x_2) ;  /* 0xfffffffc001c0947 */ /* 0x000fea000383ffff */
[----:B------:R-:W-:-:S07]  /*04e0*/  IMAD.MOV.U32 R0, RZ, RZ, R5 ;  /* 0x000000ffff007224 */ /* 0x000fce00078e0005 */
.L_x_1:
[----:B------:R-:W-:-:S13]  /*04f0*/  ISETP.NE.AND P0, PT, R12, RZ, PT ;  /* 0x000000ff0c00720c */ /* 0x000fda0003f05270 */
[----:B------:R-:W-:Y:S05]  /*0500*/  @!P0 BRA `(.L_x_0) ;  /* 0x0000000400888947 */ /* 0x000fea0003800000 */
[----:B------:R-:W-:Y:S02]  /*0510*/  ISETP.GE.U32.AND P0, PT, R12, 0x8, PT ;  /* 0x000000080c00780c */ /* 0x000fe40003f06070 */
[----:B------:R-:W-:-:S04]  /*0520*/  LOP3.LUT R20, R3, 0x7, RZ, 0xc0, !PT ;  /* 0x0000000703147812 */ /* 0x000fc800078ec0ff */
[----:B------:R-:W-:-:S07]  /*0530*/  ISETP.NE.AND P1, PT, R20, RZ, PT ;  /* 0x000000ff1400720c */ /* 0x000fce0003f25270 */
[----:B------:R-:W-:Y:S06]  /*0540*/  @!P0 BRA `(.L_x_3) ;  /* 0x0000000000c48947 */ /* 0x000fec0003800000 */
[----:B------:R-:W1:Y:S08]  /*0550*/  LDC.64 R8, c[0x0][0x3b0] ;  /* 0x0000ec00ff087b82 */ /* 0x000e700000000a00 */
[----:B----4-:R-:W2:Y:S01]  /*0560*/  LDC.64 R12, c[0x0][0x3c0] ;  /* 0x0000f000ff0c7b82 */ /* 0x010ea20000000a00 */
[----:B-1----:R-:W-:-:S05]  /*0570*/  IMAD.WIDE R8, R0, 0x4, R8 ;  /* 0x0000000400087825 */ /* 0x002fca00078e0208 */
[----:B------:R-:W3:Y:S01]  /*0580*/  LDG.E R14, desc[UR8][R8.64+-0x4] ;  /* 0xfffffc08080e7981 */ /* 0x000ee2000c1e1900 */
[----:B--2---:R-:W-:-:S05]  /*0590*/  IMAD.WIDE R10, R0, 0x4, R12 ;  /* 0x00000004000a7825 */ /* 0x004fca00078e020c */
[----:B------:R-:W3:Y:S01]  /*05a0*/  LDG.E R5, desc[UR8][R10.64+-0x4] ;  /* 0xfffffc080a057981 */ /* 0x000ee2000c1e1900 */
[----:B0-----:R-:W-:Y:S01]  /*05b0*/  IMAD.WIDE.U32 R6, R0, 0x4, R12 ;  /* 0x0000000400067825 */ /* 0x001fe200078e000c */
[----:B---3--:R-:W-:-:S05]  /*05c0*/  IADD3 R5, PT, PT, R5, R14, RZ ;  /* 0x0000000e05057210 */ /* 0x008fca0007ffe0ff */
[----:B------:R0:W-:Y:S04]  /*05d0*/  STG.E desc[UR8][R6.64], R5 ;  /* 0x0000000506007986 */ /* 0x0001e8000c101908 */
[----:B------:R-:W2:Y:S01]  /*05e0*/  LDG.E R16, desc[UR8][R8.64] ;  /* 0x0000000808107981 */ /* 0x000ea2000c1e1900 */
[----:B------:R-:W-:-:S04]  /*05f0*/  VIADD R15, R0, 0x1 ;  /* 0x00000001000f7836 */ /* 0x000fc80000000000 */
[----:B------:R-:W-:-:S04]  /*0600*/  IMAD.WIDE.U32 R14, R15, 0x4, R12 ;  /* 0x000000040f0e7825 */ /* 0x000fc800078e000c */
[----:B--2---:R-:W-:-:S05]  /*0610*/  IMAD.IADD R21, R5, 0x1, R16 ;  /* 0x0000000105157824 */ /* 0x004fca00078e0210 */
[----:B------:R1:W-:Y:S04]  /*0620*/  STG.E desc[UR8][R14.64], R21 ;  /* 0x000000150e007986 */ /* 0x0003e8000c101908 */
[----:B------:R-:W2:Y:S04]  /*0630*/  LDG.E R18, desc[UR8][R10.64+0x4] ;  /* 0x000004080a127981 */ /* 0x000ea8000c1e1900 */
[----:B------:R-:W2:Y:S01]  /*0640*/  LDG.E R19, desc[UR8][R8.64+0x4] ;  /* 0x0000040808137981 */ /* 0x000ea2000c1e1900 */
[----:B------:R-:W-:-:S05]  /*0650*/  IADD3 R17, PT, PT, R0, 0x2, RZ ;  /* 0x0000000200117810 */ /* 0x000fca0007ffe0ff */
[----:B------:R-:W-:-:S04]  /*0660*/  IMAD.WIDE.U32 R16, R17, 0x4, R12 ;  /* 0x0000000411107825 */ /* 0x000fc800078e000c */
[----:B--2---:R-:W-:-:S05]  /*0670*/  IMAD.IADD R23, R18, 0x1, R19 ;  /* 0x0000000112177824 */ /* 0x004fca00078e0213 */
[----:B------:R2:W-:Y:S04]  /*0680*/  STG.E desc[UR8][R16.64], R23 ;  /* 0x0000001710007986 */ /* 0x0005e8000c101908 */
[----:B0-----:R-:W3:Y:S04]  /*0690*/  LDG.E R5, desc[UR8][R10.64+0x8] ;  /* 0x000008080a057981 */ /* 0x001ee8000c1e1900 */
[----:B------:R-:W3:Y:S01]  /*06a0*/  LDG.E R22, desc[UR8][R8.64+0x8] ;  /* 0x0000080808167981 */ /* 0x000ee2000c1e1900 */
[----:B------:R-:W-:-:S04]  /*06b0*/  VIADD R19, R0, 0x3 ;  /* 0x0000000300137836 */ /* 0x000fc80000000000 */
[----:B------:R-:W-:Y:S01]  /*06c0*/  IMAD.WIDE.U32 R18, R19, 0x4, R12 ;  /* 0x0000000413127825 */ /* 0x000fe200078e000c */
[----:B---3--:R-:W-:-:S05]  /*06d0*/  IADD3 R5, PT, PT, R5, R22, RZ ;  /* 0x0000001605057210 */ /* 0x008fca0007ffe0ff */
[----:B------:R0:W-:Y:S04]  /*06e0*/  STG.E desc[UR8][R18.64], R5 ;  /* 0x0000000512007986 */ /* 0x0001e8000c101908 */
[----:B-1----:R-:W3:Y:S04]  /*06f0*/  LDG.E R21, desc[UR8][R10.64+0xc] ;  /* 0x00000c080a157981 */ /* 0x002ee8000c1e1900 */
[----:B------:R-:W3:Y:S01]  /*0700*/  LDG.E R22, desc[UR8][R8.64+0xc] ;  /* 0x00000c0808167981 */ /* 0x000ee2000c1e1900 */
[----:B------:R-:W-:-:S04]  /*0710*/  VIADD R15, R0, 0x4 ;  /* 0x00000004000f7836 */ /* 0x000fc80000000000 */
[----:B------:R-:W-:-:S04]  /*0720*/  IMAD.WIDE.U32 R14, R15, 0x4, R12 ;  /* 0x000000040f0e7825 */ /* 0x000fc800078e000c */
[----:B---3--:R-:W-:-:S05]  /*0730*/  IMAD.IADD R21, R21, 0x1, R22 ;  /* 0x0000000115157824 */ /* 0x008fca00078e0216 */
[----:B------:R1:W-:Y:S04]  /*0740*/  STG.E desc[UR8][R14.64], R21 ;  /* 0x000000150e007986 */ /* 0x0003e8000c101908 */
[----:B------:R-:W3:Y:S04]  /*0750*/  LDG.E R22, desc[UR8][R10.64+0x10] ;  /* 0x000010080a167981 */ /* 0x000ee8000c1e1900 */
[----:B--2---:R-:W3:Y:S01]  /*0760*/  LDG.E R23, desc[UR8][R8.64+0x10] ;  /* 0x0000100808177981 */ /* 0x004ee2000c1e1900 */
[----:B------:R-:W-:-:S05]  /*0770*/  IADD3 R17, PT, PT, R0, 0x5, RZ ;  /* 0x0000000500117810 */ /* 0x000fca0007ffe0ff */
[----:B------:R-:W-:-:S04]  /*0780*/  IMAD.WIDE.U32 R16, R17, 0x4, R12 ;  /* 0x0000000411107825 */ /* 0x000fc800078e000c */
[----:B---3--:R-:W-:-:S05]  /*0790*/  IMAD.IADD R23, R22, 0x1, R23 ;  /* 0x0000000116177824 */ /* 0x008fca00078e0217 */
[----:B------:R2:W-:Y:S04]  /*07a0*/  STG.E desc[UR8][R16.64], R23 ;  /* 0x0000001710007986 */ /* 0x0005e8000c101908 */
[----:B0-----:R-:W3:Y:S04]  /*07b0*/  LDG.E R18, desc[UR8][R10.64+0x14] ;  /* 0x000014080a127981 */ /* 0x001ee8000c1e1900 */
[----:B------:R-:W3:Y:S01]  /*07c0*/  LDG.E R19, desc[UR8][R8.64+0x14] ;  /* 0x0000140808137981 */ /* 0x000ee2000c1e1900 */
[----:B------:R-:W-:-:S04]  /*07d0*/  VIADD R5, R0, 0x6 ;  /* 0x0000000600057836 */ /* 0x000fc80000000000 */
[----:B------:R-:W-:Y:S01]  /*07e0*/  IMAD.WIDE.U32 R12, R5, 0x4, R12 ;  /* 0x00000004050c7825 */ /* 0x000fe200078e000c */
[----:B---3--:R-:W-:-:S05]  /*07f0*/  IADD3 R19, PT, PT, R18, R19, RZ ;  /* 0x0000001312137210 */ /* 0x008fca0007ffe0ff */
[----:B------:R2:W-:Y:S04]  /*0800*/  STG.E desc[UR8][R12.64], R19 ;  /* 0x000000130c007986 */ /* 0x0005e8000c101908 */
[----:B------:R-:W3:Y:S04]  /*0810*/  LDG.E R5, desc[UR8][R10.64+0x18] ;  /* 0x000018080a057981 */ /* 0x000ee8000c1e1900 */
[----:B-1----:R-:W3:Y:S01]  /*0820*/  LDG.E R14, desc[UR8][R8.64+0x18] ;  /* 0x00001808080e7981 */ /* 0x002ee2000c1e1900 */
[----:B------:R-:W-:Y:S02]  /*0830*/  VIADD R0, R0, 0x8 ;  /* 0x0000000800007836 */ /* 0x000fe40000000000 */
[----:B---3--:R-:W-:-:S05]  /*0840*/  IMAD.IADD R5, R5, 0x1, R14 ;  /* 0x0000000105057824 */ /* 0x008fca00078e020e */
[----:B------:R2:W-:Y:S02]  /*0850*/  STG.E desc[UR8][R6.64+0x1c], R5 ;  /* 0x00001c0506007986 */ /* 0x0005e4000c101908 */
.L_x_3:
[----:B------:R-:W-:Y:S05]  /*0860*/  @!P1 BRA `(.L_x_0) ;  /* 0x0000000000b09947 */ /* 0x000fea0003800000 */
[----:B------:R-:W-:Y:S02]  /*0870*/  ISETP.GE.U32.AND P0, PT, R20, 0x4, PT ;  /* 0x000000041400780c */ /* 0x000fe40003f06070 */
[----:B------:R-:W-:-:S04]  /*0880*/  LOP3.LUT R3, R3, 0x3, RZ, 0xc0, !PT ;  /* 0x0000000303037812 */ /* 0x000fc800078ec0ff */
[----:B------:R-:W-:-:S07]  /*0890*/  ISETP.NE.AND P1, PT, R3, RZ, PT ;  /* 0x000000ff0300720c */ /* 0x000fce0003f25270 */
[----:B------:R-:W-:Y:S06]  /*08a0*/  @!P0 BRA `(.L_x_4) ;  /* 0x0000000000648947 */ /* 0x000fec0003800000 */
[----:B------:R-:W1:Y:S08]  /*08b0*/  LDC.64 R8, c[0x0][0x3b0] ;  /* 0x0000ec00ff087b82 */ /* 0x000e700000000a00 */
[----:B--2-4-:R-:W2:Y:S01]  /*08c0*/  LDC.64 R12, c[0x0][0x3c0] ;  /* 0x0000f000ff0c7b82 */ /* 0x014ea20000000a00 */
        /* <DEDUP_REMOVED lines=18> */
[----:B0-----:R-:W2:Y:S04]  /*09f0*/  LDG.E R5, desc[UR8][R10.64+0x8] ;  /* 0x000008080a057981 */ /* 0x001ea8000c1e1900 */
[----:B------:R-:W2:Y:S01]  /*0a00*/  LDG.E R16, desc[UR8][R8.64+0x8] ;  /* 0x0000080808107981 */ /* 0x000ea2000c1e1900 */
[----:B------:R-:W-:Y:S01]  /*0a10*/  IADD3 R0, PT, PT, R0, 0x4, RZ ;  /* 0x0000000400007810 */ /* 0x000fe20007ffe0ff */
[----:B--2---:R-:W-:-:S05]  /*0a20*/  IMAD.IADD R5, R5, 0x1, R16 ;  /* 0x0000000105057824 */ /* 0x004fca00078e0210 */
[----:B------:R1:W-:Y:S02]  /*0a30*/  STG.E desc[UR8][R6.64+0xc], R5 ;  /* 0x00000c0506007986 */ /* 0x0003e4000c101908 */
.L_x_4:
[----:B------:R-:W-:Y:S05]  /*0a40*/  @!P1 BRA `(.L_x_0) ;  /* 0x0000000000389947 */ /* 0x000fea0003800000 */
[----:B-1--4-:R-:W1:Y:S01]  /*0a50*/  LDC.64 R14, c[0x0][0x3b0] ;  /* 0x0000ec00ff0e7b82 */ /* 0x012e620000000a00 */
[----:B------:R-:W-:-:S07]  /*0a60*/  UMOV UR4, URZ ;  /* 0x000000ff00047c82 */ /* 0x000fce0008000000 */
[----:B--2---:R-:W2:Y:S02]  /*0a70*/  LDC.64 R12, c[0x0][0x3c0] ;  /* 0x0000f000ff0c7b82 */ /* 0x004ea40000000a00 */
.L_x_5:
[----:B0-2---:R-:W-:-:S04]  /*0a80*/  IMAD.WIDE R6, R0, 0x4, R12 ;  /* 0x0000000400067825 */ /* 0x005fc800078e020c */
[C---:B-1----:R-:W-:Y:S02]  /*0a90*/  IMAD.WIDE R8, R0.reuse, 0x4, R14 ;  /* 0x0000000400087825 */ /* 0x042fe400078e020e */
[----:B------:R-:W2:Y:S04]  /*0aa0*/  LDG.E R6, desc[UR8][R6.64+-0x4] ;  /* 0xfffffc0806067981 */ /* 0x000ea8000c1e1900 */
[----:B------:R-:W2:Y:S01]  /*0ab0*/  LDG.E R9, desc[UR8][R8.64+-0x4] ;  /* 0xfffffc0808097981 */ /* 0x000ea2000c1e1900 */
[----:B---3--:R-:W-:Y:S01]  /*0ac0*/  IMAD.WIDE.U32 R10, R0, 0x4, R12 ;  /* 0x00000004000a7825 */ /* 0x008fe200078e000c */
[----:B------:R-:W-:-:S03]  /*0ad0*/  UIADD3 UR4, UPT, UPT, UR4, 0x1, URZ ;  /* 0x0000000104047890 */ /* 0x000fc6000fffe0ff */
[----:B------:R-:W-:-:S03]  /*0ae0*/  VIADD R0, R0, 0x1 ;  /* 0x0000000100007836 */ /* 0x000fc60000000000 */
[----:B------:R-:W-:Y:S01]  /*0af0*/  ISETP.NE.AND P0, PT, R3, UR4, PT ;  /* 0x0000000403007c0c */ /* 0x000fe2000bf05270 */
[----:B--2---:R-:W-:-:S05]  /*0b00*/  IMAD.IADD R5, R6, 0x1, R9 ;  /* 0x0000000106057824 */ /* 0x004fca00078e0209 */
[----:B------:R3:W-:Y:S07]  /*0b10*/  STG.E desc[UR8][R10.64], R5 ;  /* 0x000000050a007986 */ /* 0x0007ee000c101908 */
[----:B------:R-:W-:Y:S05]  /*0b20*/  @P0 BRA `(.L_x_5) ;  /* 0xfffffffc00d40947 */ /* 0x000fea000383ffff */
.L_x_0:
[----:B------:R-:W5:Y:S08]  /*0b30*/  S2UR UR6, SR_CTAID.X ;  /* 0x00000000000679c3 */ /* 0x000f700000002500 */
[----:B------:R-:W-:Y:S01]  /*0b40*/  BAR.SYNC.DEFER_BLOCKING 0x0 ;  /* 0x0000000000007b1d */ /* 0x000fe20000010000 */
[----:B-----5:R-:W-:-:S13]  /*0b50*/  ISETP.LE.AND P0, PT, R4, UR6, PT ;  /* 0x0000000604007c0c */ /* 0x020fda000bf03270 */
[----:B------:R-:W-:Y:S05]  /*0b60*/  @P0 EXIT ;  /* 0x000000000000094d */ /* 0x000fea0003800000 */
[----:B------:R-:W5:Y:S01]  /*0b70*/  LDC R0, c[0x0][0x398] ;  /* 0x0000e600ff007b82 */ /* 0x000f620000000800 */
[----:B-12---:R-:W1:Y:S01]  /*0b80*/  S2R R12, SR_TID.X ;  /* 0x00000000000c7919 */ /* 0x006e620000002100 */
[----:B------:R-:W-:Y:S01]  /*0b90*/  ISETP.GT.AND P0, PT, R2, RZ, PT ;  /* 0x000000ff0200720c */ /* 0x000fe20003f04270 */
[----:B------:R-:W2:Y:S01]  /*0ba0*/  LDCU UR7, c[0x0][0x360] ;  /* 0x00006c00ff0777ac */ /* 0x000ea20008000800 */
[----:B------:R-:W0:Y:S01]  /*0bb0*/  LDCU UR10, c[0x0][0x370] ;  /* 0x00006e00ff0a77ac */ /* 0x000e220008000800 */
[----:B-----5:R-:W-:-:S10]  /*0bc0*/  FADD R0, R0, 1 ;  /* 0x3f80000000007421 */ /* 0x020fd40000000000 */
[----:B012---:R-:W-:Y:S05]  /*0bd0*/  @P0 BRA `(.L_x_6) ;  /* 0x0000000000c80947 */ /* 0x007fea0003800000 */
.L_x_10:
[----:B------:R-:W0:Y:S01]  /*0be0*/  LDCU.64 UR4, c[0x0][0x3b0] ;  /* 0x00007600ff0477ac */ /* 0x000e220008000a00 */
[----:B------:R-:W1:Y:S01]  /*0bf0*/  LDCU UR11, c[0x0][0x380] ;  /* 0x00007000ff0b77ac */ /* 0x000e620008000800 */
[----:B0-----:R-:W-:-:S06]  /*0c00*/  UIMAD.WIDE UR4, UR6, 0x4, UR4 ;  /* 0x00000004060478a5 */ /* 0x001fcc000f8e0204 */
[----:B------:R-:W-:Y:S01]  /*0c10*/  MOV R2, UR4 ;  /* 0x0000000400027c02 */ /* 0x000fe20008000f00 */
[----:B------:R-:W-:-:S05]  /*0c20*/  IMAD.U32 R3, RZ, RZ, UR5 ;  /* 0x00000005ff037e24 */ /* 0x000fca000f8e00ff */
[----:B---3--:R-:W2:Y:S01]  /*0c30*/  LDG.E R5, desc[UR8][R2.64] ;  /* 0x0000000802057981 */ /* 0x008ea2000c1e1900 */
[----:B----4-:R-:W-:Y:S01]  /*0c40*/  IMAD.U32 R13, RZ, RZ, UR6 ;  /* 0x00000006ff0d7e24 */ /* 0x010fe2000f8e00ff */
[----:B------:R-:W-:Y:S01]  /*0c50*/  UIADD3 UR6, UPT, UPT, UR10, UR6, URZ ;  /* 0x000000060a067290 */ /* 0x000fe2000fffe0ff */
[----:B------:R-:W-:Y:S03]  /*0c60*/  BSSY.RECONVERGENT B0, `(.L_x_7) ;  /* 0x0000027000007945 */ /* 0x000fe60003800200 */
[----:B-1----:R-:W-:Y:S01]  /*0c70*/  UISETP.GE.AND UP0, UPT, UR6, UR11, UPT ;  /* 0x0000000b0600728c */ /* 0x002fe2000bf06270 */
[----:B--2---:R-:W-:-:S13]  /*0c80*/  ISETP.GE.AND P0, PT, R12, R5, PT ;  /* 0x000000050c00720c */ /* 0x004fda0003f06270 */
[----:B------:R-:W-:Y:S05]  /*0c90*/  @P0 BRA `(.L_x_8) ;  /* 0x00000000008c0947 */ /* 0x000fea0003800000 */
[----:B------:R-:W0:Y:S01]  /*0ca0*/  LDC.64 R10, c[0x0][0x3c0] ;  /* 0x0000f000ff0a7b82 */ /* 0x000e220000000a00 */
[----:B------:R-:W-:-:S07]  /*0cb0*/  MOV R0, R12 ;  /* 0x0000000c00007202 */ /* 0x000fce0000000f00 */
[----:B------:R-:W1:Y:S08]  /*0cc0*/  LDC.64 R4, c[0x0][0x3c8] ;  /* 0x0000f200ff047b82 */ /* 0x000e700000000a00 */
[----:B------:R-:W2:Y:S08]  /*0cd0*/  LDC.64 R6, c[0x0][0x3d0] ;  /* 0x0000f400ff067b82 */ /* 0x000eb00000000a00 */
[----:B------:R-:W3:Y:S01]  /*0ce0*/  LDC.64 R8, c[0x0][0x3d8] ;  /* 0x0000f600ff087b82 */ /* 0x000ee20000000a00 */
[----:B0-----:R-:W-:-:S07]  /*0cf0*/  IMAD.WIDE R10, R13, 0x4, R10 ;  /* 0x000000040d0a7825 */ /* 0x001fce00078e020a */
.L_x_9:
[----:B------:R-:W4:Y:S01]  /*0d00*/  LDG.E R13, desc[UR8][R10.64] ;  /* 0x000000080a0d7981 */ /* 0x000f22000c1e1900 */
[----:B------:R-:W-:Y:S02]  /*0d10*/  IMAD R18, R0, 0x7, RZ ;  /* 0x0000000700127824 */ /* 0x000fe400078e02ff */
[----:B------:R-:W-:Y:S02]  /*0d20*/  IMAD.MOV.U32 R21, RZ, RZ, 0x3dcccccd ;  /* 0x3dcccccdff157424 */ /* 0x000fe400078e00ff */
[----:B----4-:R-:W-:-:S04]  /*0d30*/  IMAD R13, R13, 0x7, R18 ;  /* 0x000000070d0d7824 */ /* 0x010fc800078e0212 */
[----:B-1----:R-:W-:-:S05]  /*0d40*/  IMAD.WIDE R14, R13, 0x4, R4 ;  /* 0x000000040d0e7825 */ /* 0x002fca00078e0204 */
[----:B------:R2:W-:Y:S04]  /*0d50*/  STG.E desc[UR8][R14.64], R21 ;  /* 0x000000150e007986 */ /* 0x0005e8000c101908 */
[----:B------:R-:W4:Y:S02]  /*0d60*/  LDG.E R13, desc[UR8][R10.64] ;  /* 0x000000080a0d7981 */ /* 0x000f24000c1e1900 */
[----:B----4-:R-:W-:-:S04]  /*0d70*/  IMAD R13, R13, 0x7, R18 ;  /* 0x000000070d0d7824 */ /* 0x010fc800078e0212 */
[----:B------:R-:W-:-:S04]  /*0d80*/  VIADD R13, R13, 0x1 ;  /* 0x000000010d0d7836 */ /* 0x000fc80000000000 */
[----:B------:R-:W-:-:S05]  /*0d90*/  IMAD.WIDE R16, R13, 0x4, R4 ;  /* 0x000000040d107825 */ /* 0x000fca00078e0204 */
[----:B------:R3:W-:Y:S04]  /*0da0*/  STG.E desc[UR8][R16.64], R21 ;  /* 0x0000001510007986 */ /* 0x0007e8000c101908 */
[----:B------:R-:W4:Y:S02]  /*0db0*/  LDG.E R13, desc[UR8][R10.64] ;  /* 0x000000080a0d7981 */ /* 0x000f24000c1e1900 */
[----:B----4-:R-:W-:-:S05]  /*0dc0*/  IMAD R13, R13, 0x7, R18 ;  /* 0x000000070d0d7824 */ /* 0x010fca00078e0212 */
[----:B------:R-:W-:-:S05]  /*0dd0*/  IADD3 R13, PT, PT, R13, 0x2, RZ ;  /* 0x000000020d0d7810 */ /* 0x000fca0007ffe0ff */
[----:B------:R-:W-:-:S05]  /*0de0*/  IMAD.WIDE R18, R13, 0x4, R4 ;  /* 0x000000040d127825 */ /* 0x000fca00078e0204 */
[----:B------:R0:W-:Y:S04]  /*0df0*/  STG.E desc[UR8][R18.64], R21 ;  /* 0x0000001512007986 */ /* 0x0001e8000c101908 */
[----:B------:R-:W4:Y:S02]  /*0e00*/  LDG.E R13, desc[UR8][R10.64] ;  /* 0x000000080a0d7981 */ /* 0x000f24000c1e1900 */
[----:B----4-:R-:W-:-:S04]  /*0e10*/  IMAD.IADD R13, R13, 0x1, R0 ;  /* 0x000000010d0d7824 */ /* 0x010fc800078e0200 */
[----:B--2---:R-:W-:-:S05]  /*0e20*/  IMAD.WIDE R14, R13, 0x4, R6 ;  /* 0x000000040d0e7825 */ /* 0x004fca00078e0206 */
[----:B------:R0:W-:Y:S04]  /*0e30*/  STG.E desc[UR8][R14.64], RZ ;  /* 0x000000ff0e007986 */ /* 0x0001e8000c101908 */
[----:B------:R-:W2:Y:S01]  /*0e40*/  LDG.E R13, desc[UR8][R10.64] ;  /* 0x000000080a0d7981 */ /* 0x000ea2000c1e1900 */
[----:B------:R-:W-:Y:S01]  /*0e50*/  MOV R23, 0xffffffff ;  /* 0xffffffff00177802 */ /* 0x000fe20000000f00 */
[----:B--2---:R-:W-:-:S04]  /*0e60*/  IMAD.IADD R13, R13, 0x1, R0 ;  /* 0x000000010d0d7824 */ /* 0x004fc800078e0200 */
[----:B---3--:R-:W-:-:S05]  /*0e70*/  IMAD.WIDE R16, R13, 0x4, R8 ;  /* 0x000000040d107825 */ /* 0x008fca00078e0208 */
[----:B------:R0:W-:Y:S04]  /*0e80*/  STG.E desc[UR8][R16.64], R23 ;  /* 0x0000001710007986 */ /* 0x0001e8000c101908 */
[----:B------:R-:W2:Y:S01]  /*0e90*/  LDG.E R13, desc[UR8][R2.64] ;  /* 0x00000008020d7981 */ /* 0x000ea2000c1e1900 */
[----:B------:R-:W-:-:S05]  /*0ea0*/  VIADD R0, R0, UR7 ;  /* 0x0000000700007c36 */ /* 0x000fca0008000000 */
[----:B--2---:R-:W-:-:S13]  /*0eb0*/  ISETP.GE.AND P0, PT, R0, R13, PT ;  /* 0x0000000d0000720c */ /* 0x004fda0003f06270 */
[----:B0-----:R-:W-:Y:S05]  /*0ec0*/  @!P0 BRA `(.L_x_9) ;  /* 0xfffffffc008c8947 */ /* 0x001fea000383ffff */
.L_x_8:
[----:B------:R-:W-:Y:S05]  /*0ed0*/  BSYNC.RECONVERGENT B0 ;  /* 0x0000000000007941 */ /* 0x000fea0003800200 */
.L_x_7:
[----:B------:R-:W-:Y:S05]  /*0ee0*/  BRA.U !UP0, `(.L_x_10) ;  /* 0xfffffffd083c7547 */ /* 0x000fea000b83ffff */
[----:B------:R-:W-:Y:S05]  /*0ef0*/  EXIT ;  /* 0x000000000000794d */ /* 0x000fea0003800000 */
.L_x_6:
[----:B------:R-:W0:Y:S02]  /*0f00*/  LDCU.64 UR4, c[0x0][0x3b0] ;  /* 0x00007600ff0477ac */ /* 0x000e240008000a00 */
[----:B0-----:R-:W-:-:S06]  /*0f10*/  UIMAD.WIDE UR4, UR6, 0x4, UR4 ;  /* 0x00000004060478a5 */ /* 0x001fcc000f8e0204 */
[----:B------:R-:W-:Y:S01]  /*0f20*/  IMAD.U32 R2, RZ, RZ, UR4 ;  /* 0x00000004ff027e24 */ /* 0x000fe2000f8e00ff */
[----:B------:R-:W-:-:S05]  /*0f30*/  MOV R3, UR5 ;  /* 0x0000000500037c02 */ /* 0x000fca0008000f00 */
[----:B--2---:R-:W2:Y:S01]  /*0f40*/  LDG.E R2, desc[UR8][R2.64] ;  /* 0x0000000802027981 */ /* 0x004ea2000c1e1900 */
[----:B------:R-:W-:Y:S01]  /*0f50*/  BSSY.RECONVERGENT B0, `(.L_x_11) ;  /* 0x000025f000007945 */ /* 0x000fe20003800200 */
[----:B---3--:R-:W2:Y:S02]  /*0f60*/  S2R R5, SR_TID.X ;  /* 0x0000000000057919 */ /* 0x008ea40000002100 */
[----:B--2---:R-:W-:-:S13]  /*0f70*/  ISETP.GE.AND P0, PT, R5, R2, PT ;  /* 0x000000020500720c */ /* 0x004fda0003f06270 */
[----:B------:R-:W-:Y:S05]  /*0f80*/  @P0 BRA `(.L_x_12) ;  /* 0x00000024006c0947 */ /* 0x000fea0003800000 */
[----:B------:R-:W0:Y:S01]  /*0f90*/  LDC.64 R18, c[0x0][0x3c0] ;  /* 0x0000f000ff127b82 */ /* 0x000e220000000a00 */
[----:B------:R-:W-:Y:S02]  /*0fa0*/  IMAD.U32 R3, RZ, RZ, UR6 ;  /* 0x00000006ff037e24 */ /* 0x000fe4000f8e00ff */
[----:B------:R-:W-:Y:S02]  /*0fb0*/  IMAD.MOV.U32 R2, RZ, RZ, R5 ;  /* 0x000000ffff027224 */ /* 0x000fe400078e0005 */
[----:B0-----:R-:W-:-:S07]  /*0fc0*/  IMAD.WIDE R18, R3, 0x4, R18 ;  /* 0x0000000403127825 */ /* 0x001fce00078e0212 */
.L_x_32:
[----:B--2---:R-:W2:Y:S01]  /*0fd0*/  LDG.E R3, desc[UR8][R18.64] ;  /* 0x0000000812037981 */ /* 0x004ea2000c1e1900 */
[----:B------:R-:W0:Y:S01]  /*0fe0*/  LDC.64 R4, c[0x0][0x3c8] ;  /* 0x0000f200ff047b82 */ /* 0x000e220000000a00 */
[----:B------:R-:W-:Y:S02]  /*0ff0*/  IMAD R10, R2, 0x7, RZ ;  /* 0x00000007020a7824 */ /* 0x000fe400078e02ff */
[----:B----4-:R-:W-:-:S05]  /*1000*/  HFMA2 R15, -RZ, RZ, 1.44921875, -19.203125 ;  /* 0x3dcccccdff0f7431 */ /* 0x010fca00000001ff */
[----:B------:R-:W1:Y:S01]  /*1010*/  LDC.64 R12, c[0x0][0x3d0] ;  /* 0x0000f400ff0c7b82 */ /* 0x000e620000000a00 */
[----:B--2---:R-:W-:-:S04]  /*1020*/  IMAD R3, R3, 0x7, R10 ;  /* 0x0000000703037824 */ /* 0x004fc800078e020a */
[----:B0-----:R-:W-:-:S05]  /*1030*/  IMAD.WIDE R6, R3, 0x4, R4 ;  /* 0x0000000403067825 */ /* 0x001fca00078e0204 */
[----:B------:R-:W-:Y:S04]  /*1040*/  STG.E desc[UR8][R6.64], R15 ;  /* 0x0000000f06007986 */ /* 0x000fe8000c101908 */
[----:B------:R-:W2:Y:S01]  /*1050*/  LDG.E R3, desc[UR8][R18.64] ;  /* 0x0000000812037981 */ /* 0x000ea2000c1e1900 */
[----:B------:R-:W-:-:S04]  /*1060*/  VIADD R8, R10, 0x1 ;  /* 0x000000010a087836 */ /* 0x000fc80000000000 */
[----:B--2---:R-:W-:-:S04]  /*1070*/  IMAD R3, R3, 0x7, R8 ;  /* 0x0000000703037824 */ /* 0x004fc800078e0208 */
[----:B------:R-:W-:-:S05]  /*1080*/  IMAD.WIDE R8, R3, 0x4, R4 ;  /* 0x0000000403087825 */ /* 0x000fca00078e0204 */
[----:B------:R-:W-:Y:S04]  /*1090*/  STG.E desc[UR8][R8.64], R15 ;  /* 0x0000000f08007986 */ /* 0x000fe8000c101908 */
[----:B------:R-:W2:Y:S01]  /*10a0*/  LDG.E R3, desc[UR8][R18.64] ;  /* 0x0000000812037981 */ /* 0x000ea2000c1e1900 */
[----:B------:R-:W-:-:S04]  /*10b0*/  VIADD R10, R10, 0x2 ;  /* 0x000000020a0a7836 */ /* 0x000fc80000000000 */
[----:B--2---:R-:W-:-:S04]  /*10c0*/  IMAD R3, R3, 0x7, R10 ;  /* 0x0000000703037824 */ /* 0x004fc800078e020a */
[----:B------:R-:W-:Y:S02]  /*10d0*/  IMAD.WIDE R10, R3, 0x4, R4 ;  /* 0x00000004030a7825 */ /* 0x000fe400078e0204 */
[----:B------:R-:W0:Y:S03]  /*10e0*/  LDC.64 R4, c[0x0][0x3a0] ;  /* 0x0000e800ff047b82 */ /* 0x000e260000000a00 */
[----:B------:R2:W-:Y:S04]  /*10f0*/  STG.E desc[UR8][R10.64], R15 ;  /* 0x0000000f0a007986 */ /* 0x0005e8000c101908 */
[----:B------:R-:W3:Y:S01]  /*1100*/  LDG.E R3, desc[UR8][R18.64] ;  /* 0x0000000812037981 */ /* 0x000ee2000c1e1900 */
[----:B--2---:R-:W2:Y:S01]  /*1110*/  LDC.64 R10, c[0x0][0x3d8] ;  /* 0x0000f600ff0a7b82 */ /* 0x004ea20000000a00 */
[----:B---3--:R-:W-:-:S05]  /*1120*/  IADD3 R7, PT, PT, R3, R2, RZ ;  /* 0x0000000203077210 */ /* 0x008fca0007ffe0ff */
[C---:B------:R-:W-:Y:S02]  /*1130*/  IMAD R3, R7.reuse, 0x3, RZ ;  /* 0x0000000307037824 */ /* 0x040fe400078e02ff */
[----:B-1----:R-:W-:-:S04]  /*1140*/  IMAD.WIDE R12, R7, 0x4, R12 ;  /* 0x00000004070c7825 */ /* 0x002fc800078e020c */
[----:B0-----:R-:W-:-:S05]  /*1150*/  IMAD.WIDE R8, R3, 0x4, R4 ;  /* 0x0000000403087825 */ /* 0x001fca00078e0204 */
[----:B------:R0:W5:Y:S04]  /*1160*/  LDG.E R3, desc[UR8][R8.64] ;  /* 0x0000000808037981 */ /* 0x000168000c1e1900 */
[----:B------:R0:W5:Y:S04]  /*1170*/  LDG.E R4, desc[UR8][R8.64+0x4] ;  /* 0x0000040808047981 */ /* 0x000168000c1e1900 */
[----:B------:R0:W5:Y:S04]  /*1180*/  LDG.E R5, desc[UR8][R8.64+0x8] ;  /* 0x0000080808057981 */ /* 0x000168000c1e1900 */
[----:B------:R0:W-:Y:S04]  /*1190*/  STG.E desc[UR8][R12.64], RZ ;  /* 0x000000ff0c007986 */ /* 0x0001e8000c101908 */
[----:B------:R-:W3:Y:S01]  /*11a0*/  LDG.E R7, desc[UR8][R18.64] ;  /* 0x0000000812077981 */ /* 0x000ee2000c1e1900 */
[----:B------:R-:W-:Y:S01]  /*11b0*/  IMAD.MOV.U32 R15, RZ, RZ, -0x1 ;  /* 0xffffffffff0f7424 */ /* 0x000fe200078e00ff */
[----:B------:R-:W-:Y:S01]  /*11c0*/  MOV R6, RZ ;  /* 0x000000ff00067202 */ /* 0x000fe20000000f00 */
[----:B---3--:R-:W-:-:S04]  /*11d0*/  IMAD.IADD R7, R7, 0x1, R2 ;  /* 0x0000000107077824 */ /* 0x008fc800078e0202 */
[----:B--2---:R-:W-:-:S05]  /*11e0*/  IMAD.WIDE R10, R7, 0x4, R10 ;  /* 0x00000004070a7825 */ /* 0x004fca00078e020a */
[----:B------:R0:W-:Y:S02]  /*11f0*/  STG.E desc[UR8][R10.64], R15 ;  /* 0x0000000f0a007986 */ /* 0x0001e4000c101908 */
.L_x_31:
[----:B------:R-:W1:Y:S01]  /*1200*/  LDCU.64 UR4, c[0x0][0x388] ;  /* 0x00007100ff0477ac */ /* 0x000e620008000a00 */
[----:B--2---:R-:W2:Y:S01]  /*1210*/  LDC.64 R20, c[0x0][0x3a8] ;  /* 0x0000ea00ff147b82 */ /* 0x004ea20000000a00 */
[----:B-1----:R-:W-:-:S04]  /*1220*/  IMAD.U32 R7, RZ, RZ, UR4 ;  /* 0x00000004ff077e24 */ /* 0x002fc8000f8e00ff */
[----:B------:R-:W-:-:S04]  /*1230*/  IMAD R7, R7, UR6, R6 ;  /* 0x0000000607077c24 */ /* 0x000fc8000f8e0206 */
[----:B------:R-:W-:-:S04]  /*1240*/  IMAD R7, R7, UR5, RZ ;  /* 0x0000000507077c24 */ /* 0x000fc8000f8e02ff */
[----:B--2---:R-:W-:-:S05]  /*1250*/  IMAD.WIDE R20, R7, 0x4, R20 ;  /* 0x0000000407147825 */ /* 0x004fca00078e0214 */
[----:B------:R-:W2:Y:S04]  /*1260*/  LDG.E R7, desc[UR8][R20.64+0x4] ;  /* 0x0000040814077981 */ /* 0x000ea8000c1e1900 */
[----:B0-----:R-:W2:Y:S04]  /*1270*/  LDG.E R8, desc[UR8][R20.64+0x8] ;  /* 0x0000080814087981 */ /* 0x001ea8000c1e1900 */
[----:B------:R-:W3:Y:S01]  /*1280*/  LDG.E R9, desc[UR8][R20.64] ;  /* 0x0000000814097981 */ /* 0x000ee2000c1e1900 */
[----:B------:R-:W-:-:S05]  /*1290*/  VIADD R6, R6, 0x1 ;  /* 0x0000000106067836 */ /* 0x000fca0000000000 */
[----:B------:R-:W-:-:S04]  /*12a0*/  ISETP.NE.AND P1, PT, R6, UR4, PT ;  /* 0x0000000406007c0c */ /* 0x000fc8000bf25270 */
[----:B------:R-:W-:Y:S01]  /*12b0*/  P2R R22, PR, RZ, 0x2 ;  /* 0x00000002ff167803 */ /* 0x000fe20000000000 */
[----:B--2---:R-:W-:-:S04]  /*12c0*/  FMUL R10, R7, R8 ;  /* 0x00000008070a7220 */ /* 0x004fc80000400000 */
[----:B---3--:R-:W-:-:S05]  /*12d0*/  FMUL R10, R9, R10 ;  /* 0x0000000a090a7220 */ /* 0x008fca0000400000 */
[----:B------:R-:W-:-:S13]  /*12e0*/  FSETP.GT.AND P0, PT, R10, RZ, PT ;  /* 0x000000ff0a00720b */ /* 0x000fda0003f04000 */
[----:B------:R-:W-:Y:S05]  /*12f0*/  @!P0 BRA `(.L_x_13) ;  /* 0x0000002000648947 */ /* 0x000fea0003800000 */
[----:B------:R-:W2:Y:S04]  /*1300*/  LDG.E R10, desc[UR8][R20.64+0x18] ;  /* 0x00001808140a7981 */ /* 0x000ea8000c1e1900 */
[----:B------:R0:W5:Y:S04]  /*1310*/  LDG.E R12, desc[UR8][R20.64+0xc] ;  /* 0x00000c08140c7981 */ /* 0x000168000c1e1900 */
[----:B------:R0:W5:Y:S04]  /*1320*/  LDG.E R11, desc[UR8][R20.64+0x10] ;  /* 0x00001008140b7981 */ /* 0x000168000c1e1900 */
[----:B------:R0:W5:Y:S04]  /*1330*/  LDG.E R14, desc[UR8][R20.64+0x14] ;  /* 0x00001408140e7981 */ /* 0x000168000c1e1900 */
[----:B------:R0:W5:Y:S04]  /*1340*/  LDG.E R13, desc[UR8][R20.64+0x1c] ;  /* 0x00001c08140d7981 */ /* 0x000168000c1e1900 */
[----:B------:R0:W5:Y:S01]  /*1350*/  LDG.E R15, desc[UR8][R20.64+0x20] ;  /* 0x00002008140f7981 */ /* 0x000162000c1e1900 */
[C---:B--2---:R-:W-:Y:S01]  /*1360*/  FMUL R33, R10.reuse, 0.63661974668502807617 ;  /* 0x3f22f9830a217820 */ /* 0x044fe20000400000 */
[----:B------:R-:W-:-:S04]  /*1370*/  FSETP.GE.AND P0, PT, |R10|, 105615, PT ;  /* 0x47ce47800a00780b */ /* 0x000fc80003f06200 */
[----:B------:R-:W-:Y:S01]  /*1380*/  P2R R32, PR, RZ, 0x1 ;  /* 0x00000001ff207803 */ /* 0x000fe20000000000 */
[----:B------:R-:W1:Y:S02]  /*1390*/  F2I.NTZ R33, R33 ;  /* 0x0000002100217305 */ /* 0x000e640000203100 */
[----:B-1----:R-:W-:-:S05]  /*13a0*/  I2FP.F32.S32 R17, R33 ;  /* 0x0000002100117245 */ /* 0x002fca0000201400 */
[----:B------:R-:W-:-:S04]  /*13b0*/  FFMA R16, R17, -1.5707962512969970703, R10 ;  /* 0xbfc90fda11107823 */ /* 0x000fc8000000000a */
[----:B------:R-:W-:-:S04]  /*13c0*/  FFMA R16, R17, -7.5497894158615963534e-08, R16 ;  /* 0xb3a2216811107823 */ /* 0x000fc80000000010 */
[----:B------:R-:W-:Y:S01]  /*13d0*/  FFMA R16, R17, -5.3903029534742383927e-15, R16 ;  /* 0xa7c234c511107823 */ /* 0x000fe20000000010 */
[----:B------:R-:W-:-:S03]  /*13e0*/  MOV R17, R33 ;  /* 0x0000002100117202 */ /* 0x000fc60000000f00 */
[----:B------:R-:W-:Y:S01]  /*13f0*/  IMAD.MOV.U32 R34, RZ, RZ, R16 ;  /* 0x000000ffff227224 */ /* 0x000fe200078e0010 */
[----:B0-----:R-:W-:Y:S06]  /*1400*/  @!P0 BRA `(.L_x_14) ;  /* 0x0000000400788947 */ /* 0x001fec0003800000 */
[----:B------:R-:W-:-:S13]  /*1410*/  FSETP.NEU.AND P0, PT, |R10|, +INF , PT ;  /* 0x7f8000000a00780b */ /* 0x000fda0003f0d200 */
[----:B------:R-:W-:Y:S05]  /*1420*/  @!P0 BRA `(.L_x_15) ;  /* 0x0000000400688947 */ /* 0x000fea0003800000 */
[----:B------:R-:W0:Y:S01]  /*1430*/  LDCU.64 UR4, c[0x4][URZ] ;  /* 0x01000000ff0477ac */ /* 0x000e220008000a00 */
[----:B------:R-:W-:Y:S02]  /*1440*/  IMAD.SHL.U32 R25, R10, 0x100, RZ ;  /* 0x000001000a197824 */ /* 0x000fe400078e00ff */
[----:B------:R-:W-:Y:S02]  /*1450*/  HFMA2 R24, -RZ, RZ, 0, 0 ;  /* 0x00000000ff187431 */ /* 0x000fe400000001ff */
[----:B------:R-:W-:Y:S02]  /*1460*/  IMAD.MOV.U32 R34, RZ, RZ, RZ ;  /* 0x000000ffff227224 */ /* 0x000fe400078e00ff */
[----:B------:R-:W-:Y:S01]  /*1470*/  IMAD.MOV.U32 R23, RZ, RZ, RZ ;  /* 0x000000ffff177224 */ /* 0x000fe200078e00ff */
[----:B------:R-:W-:Y:S01]  /*1480*/  LOP3.LUT R25, R25, 0x80000000, RZ, 0xfc, !PT ;  /* 0x8000000019197812 */ /* 0x000fe200078efcff */
[----:B------:R-:W-:Y:S01]  /*1490*/  IMAD.MOV.U32 R33, RZ, RZ, RZ ;  /* 0x000000ffff217224 */ /* 0x000fe200078e00ff */
[----:B0-----:R-:W-:Y:S01]  /*14a0*/  MOV R20, UR4 ;  /* 0x0000000400147c02 */ /* 0x001fe20008000f00 */
[----:B------:R-:W-:-:S07]  /*14b0*/  IMAD.U32 R21, RZ, RZ, UR5 ;  /* 0x00000005ff157e24 */ /* 0x000fce000f8e00ff */
.L_x_16:
[----:B------:R-:W2:Y:S01]  /*14c0*/  LDG.E.CONSTANT R36, desc[UR8][R20.64] ;  /* 0x0000000814247981 */ /* 0x000ea2000c1e9900 */
[----:B------:R-:W-:Y:S01]  /*14d0*/  ISETP.EQ.AND P3, PT, R33, 0x8, PT ;  /* 0x000000082100780c */ /* 0x000fe20003f62270 */
[----:B------:R-:W-:Y:S01]  /*14e0*/  VIADD R23, R23, 0x1 ;  /* 0x0000000117177836 */ /* 0x000fe20000000000 */
[C---:B------:R-:W-:Y:S02]  /*14f0*/  ISETP.EQ.AND P1, PT, R33.reuse, RZ, PT ;  /* 0x000000ff2100720c */ /* 0x040fe40003f22270 */
[C---:B------:R-:W-:Y:S02]  /*1500*/  ISETP.EQ.AND P4, PT, R33.reuse, 0x4, PT ;  /* 0x000000042100780c */ /* 0x040fe40003f82270 */
[----:B------:R-:W-:Y:S01]  /*1510*/  ISETP.EQ.AND P2, PT, R33, 0x10, PT ;  /* 0x000000102100780c */ /* 0x000fe20003f42270 */
[----:B--2---:R-:W-:-:S03]  /*1520*/  IMAD.WIDE.U32 R36, R36, R25, RZ ;  /* 0x0000001924247225 */ /* 0x004fc600078e00ff */
[----:B------:R-:W-:-:S04]  /*1530*/  IADD3 R35, P0, PT, R36, R34, RZ ;  /* 0x0000002224237210 */ /* 0x000fc80007f1e0ff */
[----:B------:R-:W-:Y:S01]  /*1540*/  IADD3.X R34, PT, PT, R37, R24, RZ, P0, !PT ;  /* 0x0000001825227210 */ /* 0x000fe200007fe4ff */
[--C-:B------:R-:W-:Y:S01]  /*1550*/  @P3 IMAD.MOV.U32 R28, RZ, RZ, R35.reuse ;  /* 0x000000ffff1c3224 */ /* 0x100fe200078e0023 */
[----:B------:R-:W-:Y:S01]  /*1560*/  ISETP.NE.AND P3, PT, R23, 0x6, PT ;  /* 0x000000061700780c */ /* 0x000fe20003f65270 */
[----:B------:R-:W-:Y:S01]  /*1570*/  @P1 IMAD.MOV.U32 R26, RZ, RZ, R35 ;  /* 0x000000ffff1a1224 */ /* 0x000fe200078e0023 */
[C---:B------:R-:W-:Y:S02]  /*1580*/  ISETP.EQ.AND P0, PT, R33.reuse, 0xc, PT ;  /* 0x0000000c2100780c */ /* 0x040fe40003f02270 */
[C---:B------:R-:W-:Y:S01]  /*1590*/  ISETP.EQ.AND P1, PT, R33.reuse, 0x14, PT ;  /* 0x000000142100780c */ /* 0x040fe20003f22270 */
[----:B------:R-:W-:Y:S01]  /*15a0*/  VIADD R33, R33, 0x4 ;  /* 0x0000000421217836 */ /* 0x000fe20000000000 */
[----:B------:R-:W-:Y:S02]  /*15b0*/  @P4 MOV R27, R35 ;  /* 0x00000023001b4202 */ /* 0x000fe40000000f00 */
[----:B------:R-:W-:-:S02]  /*15c0*/  IADD3 R20, P4, PT, R20, 0x4, RZ ;  /* 0x0000000414147810 */ /* 0x000fc40007f9e0ff */
[----:B------:R-:W-:Y:S02]  /*15d0*/  @P2 MOV R30, R35 ;  /* 0x00000023001e2202 */ /* 0x000fe40000000f00 */
[----:B------:R-:W-:-:S03]  /*15e0*/  IADD3.X R21, PT, PT, RZ, R21, RZ, P4, !PT ;  /* 0x00000015ff157210 */ /* 0x000fc600027fe4ff */
[--C-:B------:R-:W-:Y:S02]  /*15f0*/  @P0 IMAD.MOV.U32 R29, RZ, RZ, R35.reuse ;  /* 0x000000ffff1d0224 */ /* 0x100fe400078e0023 */
[----:B------:R-:W-:Y:S01]  /*1600*/  @P1 IMAD.MOV.U32 R31, RZ, RZ, R35 ;  /* 0x000000ffff1f1224 */ /* 0x000fe200078e0023 */
[----:B------:R-:W-:Y:S06]  /*1610*/  @P3 BRA `(.L_x_16) ;  /* 0xfffffffc00a83947 */ /* 0x000fec000383ffff */
[----:B------:R-:W-:-:S04]  /*1620*/  SHF.R.U32.HI R20, RZ, 0x17, R10 ;  /* 0x00000017ff147819 */ /* 0x000fc8000001160a */
[C---:B------:R-:W-:Y:S02]  /*1630*/  LOP3.LUT R21, R20.reuse, 0xe0, RZ, 0xc0, !PT ;  /* 0x000000e014157812 */ /* 0x040fe400078ec0ff */
[----:B------:R-:W-:-:S03]  /*1640*/  LOP3.LUT P6, RZ, R20, 0x1f, RZ, 0xc0, !PT ;  /* 0x0000001f14ff7812 */ /* 0x000fc600078cc0ff */
[----:B------:R-:W-:-:S05]  /*1650*/  VIADD R21, R21, 0xffffff80 ;  /* 0xffffff8015157836 */ /* 0x000fca0000000000 */
[----:B------:R-:W-:-:S05]  /*1660*/  SHF.R.U32.HI R21, RZ, 0x5, R21 ;  /* 0x00000005ff157819 */ /* 0x000fca0000011615 */
[----:B------:R-:W-:-:S05]  /*1670*/  IMAD.U32 R25, R21, -0x4, RZ ;  /* 0xfffffffc15197824 */ /* 0x000fca00078e00ff */
[C---:B------:R-:W-:Y:S02]  /*1680*/  ISETP.EQ.AND P2, PT, R25.reuse, -0x18, PT ;  /* 0xffffffe81900780c */ /* 0x040fe40003f42270 */
[C---:B------:R-:W-:Y:S02]  /*1690*/  ISETP.EQ.AND P3, PT, R25.reuse, -0x14, PT ;  /* 0xffffffec1900780c */ /* 0x040fe40003f62270 */
[C---:B------:R-:W-:Y:S02]  /*16a0*/  ISETP.EQ.AND P0, PT, R25.reuse, -0x10, PT ;  /* 0xfffffff01900780c */ /* 0x040fe40003f02270 */
[C---:B------:R-:W-:Y:S02]  /*16b0*/  ISETP.EQ.AND P1, PT, R25.reuse, -0xc, PT ;  /* 0xfffffff41900780c */ /* 0x040fe40003f22270 */
[C---:B------:R-:W-:Y:S02]  /*16c0*/  ISETP.EQ.AND P4, PT, R25.reuse, RZ, PT ;  /* 0x000000ff1900720c */ /* 0x040fe40003f82270 */
[----:B------:R-:W-:-:S03]  /*16d0*/  ISETP.EQ.AND P5, PT, R25, 0x4, PT ;  /* 0x000000041900780c */ /* 0x000fc60003fa2270 */
[----:B------:R-:W-:Y:S02]  /*16e0*/  @P2 MOV R23, R26 ;  /* 0x0000001a00172202 */ /* 0x000fe40000000f00 */
[C---:B------:R-:W-:Y:S01]  /*16f0*/  ISETP.EQ.AND P2, PT, R25.reuse, -0x8, PT ;  /* 0xfffffff81900780c */ /* 0x040fe20003f42270 */
[----:B------:R-:W-:Y:S01]  /*1700*/  @P3 IMAD.MOV.U32 R21, RZ, RZ, R26 ;  /* 0x000000ffff153224 */ /* 0x000fe200078e001a */
[----:B------:R-:W-:Y:S01]  /*1710*/  @P0 MOV R21, R27 ;  /* 0x0000001b00150202 */ /* 0x000fe20000000f00 */
[----:B------:R-:W-:Y:S01]  /*1720*/  @P3 IMAD.MOV.U32 R23, RZ, RZ, R27 ;  /* 0x000000ffff173224 */ /* 0x000fe200078e001b */
[----:B------:R-:W-:Y:S01]  /*1730*/  ISETP.EQ.AND P3, PT, R25, -0x4, PT ;  /* 0xfffffffc1900780c */ /* 0x000fe20003f62270 */
[--C-:B------:R-:W-:Y:S01]  /*1740*/  @P0 IMAD.MOV.U32 R23, RZ, RZ, R28.reuse ;  /* 0x000000ffff170224 */ /* 0x100fe200078e001c */
[----:B------:R-:W-:Y:S01]  /*1750*/  @P1 MOV R23, R29 ;  /* 0x0000001d00171202 */ /* 0x000fe20000000f00 */
[----:B------:R-:W-:-:S06]  /*1760*/  @P1 IMAD.MOV.U32 R21, RZ, RZ, R28 ;  /* 0x000000ffff151224 */ /* 0x000fcc00078e001c */
[----:B------:R-:W-:Y:S02]  /*1770*/  @P2 IMAD.MOV.U32 R21, RZ, RZ, R29 ;  /* 0x000000ffff152224 */ /* 0x000fe400078e001d */
[----:B------:R-:W-:Y:S02]  /*1780*/  @P2 IMAD.MOV.U32 R23, RZ, RZ, R30 ;  /* 0x000000ffff172224 */ /* 0x000fe400078e001e */
[----:B------:R-:W-:Y:S01]  /*1790*/  @P3 MOV R21, R30 ;  /* 0x0000001e00153202 */ /* 0x000fe20000000f00 */
[--C-:B------:R-:W-:Y:S01]  /*17a0*/  @P3 IMAD.MOV.U32 R23, RZ, RZ, R31.reuse ;  /* 0x000000ffff173224 */ /* 0x100fe200078e001f */
[----:B------:R-:W-:Y:S01]  /*17b0*/  @P4 MOV R23, R34 ;  /* 0x0000002200174202 */ /* 0x000fe20000000f00 */
[----:B------:R-:W-:Y:S02]  /*17c0*/  @P4 IMAD.MOV.U32 R21, RZ, RZ, R31 ;  /* 0x000000ffff154224 */ /* 0x000fe400078e001f */
[----:B------:R-:W-:Y:S01]  /*17d0*/  @P5 IMAD.MOV.U32 R21, RZ, RZ, R34 ;  /* 0x000000ffff155224 */ /* 0x000fe200078e0022 */
[----:B------:R-:W-:Y:S06]  /*17e0*/  @!P6 BRA `(.L_x_17) ;  /* 0x00000000002ce947 */ /* 0x000fec0003800000 */
[----:B------:R-:W-:Y:S01]  /*17f0*/  @P0 IMAD.MOV.U32 R24, RZ, RZ, R26 ;  /* 0x000000ffff180224 */ /* 0x000fe200078e001a */
[----:B------:R-:W-:Y:S02]  /*1800*/  ISETP.EQ.AND P0, PT, R25, 0x8, PT ;  /* 0x000000081900780c */ /* 0x000fe40003f02270 */
[----:B------:R-:W-:Y:S01]  /*1810*/  @P1 MOV R24, R27 ;  /* 0x0000001b00181202 */ /* 0x000fe20000000f00 */
[----:B------:R-:W-:Y:S01]  /*1820*/  @P2 IMAD.MOV.U32 R24, RZ, RZ, R28 ;  /* 0x000000ffff182224 */ /* 0x000fe200078e001c */
[----:B------:R-:W-:Y:S01]  /*1830*/  LOP3.LUT R20, R20, 0x1f, RZ, 0xc0, !PT ;  /* 0x0000001f14147812 */ /* 0x000fe200078ec0ff */
[----:B------:R-:W-:Y:S01]  /*1840*/  @P3 IMAD.MOV.U32 R24, RZ, RZ, R29 ;  /* 0x000000ffff183224 */ /* 0x000fe200078e001d */
[----:B------:R-:W-:Y:S01]  /*1850*/  @P4 MOV R24, R30 ;  /* 0x0000001e00184202 */ /* 0x000fe20000000f00 */
[----:B------:R-:W-:Y:S01]  /*1860*/  @P5 IMAD.MOV.U32 R24, RZ, RZ, R31 ;  /* 0x000000ffff185224 */ /* 0x000fe200078e001f */
[----:B------:R-:W-:-:S05]  /*1870*/  SHF.L.W.U32.HI R23, R21, R20, R23 ;  /* 0x0000001415177219 */ /* 0x000fca0000010e17 */
[----:B------:R-:W-:-:S05]  /*1880*/  @P0 IMAD.MOV.U32 R24, RZ, RZ, R34 ;  /* 0x000000ffff180224 */ /* 0x000fca00078e0022 */
[----:B------:R-:W-:-:S07]  /*1890*/  SHF.L.W.U32.HI R21, R24, R20, R21 ;  /* 0x0000001418157219 */ /* 0x000fce0000010e15 */
.L_x_17:
[C---:B------:R-:W-:Y:S01]  /*18a0*/  SHF.L.W.U32.HI R33, R21.reuse, 0x2, R23 ;  /* 0x0000000215217819 */ /* 0x040fe20000010e17 */
[----:B------:R-:W-:Y:S01]  /*18b0*/  UMOV UR4, 0x54442d19 ;  /* 0x54442d1900047882 */ /* 0x000fe20000000000 */
[----:B------:R-:W-:Y:S01]  /*18c0*/  SHF.L.U32 R21, R21, 0x2, RZ ;  /* 0x0000000215157819 */ /* 0x000fe200000006ff */
[----:B------:R-:W-:Y:S01]  /*18d0*/  UMOV UR5, 0x3bf921fb ;  /* 0x3bf921fb00057882 */ /* 0x000fe20000000000 */
[----:B------:R-:W-:Y:S02]  /*18e0*/  SHF.R.S32.HI R24, RZ, 0x1f, R33 ;  /* 0x0000001fff187819 */ /* 0x000fe40000011421 */
[----:B------:R-:W-:Y:S02]  /*18f0*/  ISETP.GE.AND P0, PT, R10, RZ, PT ;  /* 0x000000ff0a00720c */ /* 0x000fe40003f06270 */
[C---:B------:R-:W-:Y:S02]  /*1900*/  LOP3.LUT R20, R24.reuse, R21, RZ, 0x3c, !PT ;  /* 0x0000001518147212 */ /* 0x040fe400078e3cff */
[----:B------:R-:W-:-:S02]  /*1910*/  LOP3.LUT R21, R24, R33, RZ, 0x3c, !PT ;  /* 0x0000002118157212 */ /* 0x000fc400078e3cff */
[----:B------:R-:W-:Y:S02]  /*1920*/  SHF.R.U32.HI R34, RZ, 0x1e, R23 ;  /* 0x0000001eff227819 */ /* 0x000fe40000011617 */
[C---:B------:R-:W-:Y:S02]  /*1930*/  LOP3.LUT R23, R33.reuse, R10, RZ, 0x3c, !PT ;  /* 0x0000000a21177212 */ /* 0x040fe400078e3cff */
[----:B------:R-:W0:Y:S01]  /*1940*/  I2F.F64.S64 R20, R20 ;  /* 0x0000001400147312 */ /* 0x000e220000301c00 */
[----:B------:R-:W-:Y:S02]  /*1950*/  LEA.HI R33, R33, R34, RZ, 0x1 ;  /* 0x0000002221217211 */ /* 0x000fe400078f08ff */
[----:B------:R-:W-:-:S03]  /*1960*/  ISETP.GE.AND P1, PT, R23, RZ, PT ;  /* 0x000000ff1700720c */ /* 0x000fc60003f26270 */
[----:B------:R-:W-:-:S04]  /*1970*/  IMAD.MOV R23, RZ, RZ, -R33 ;  /* 0x000000ffff177224 */ /* 0x000fc800078e0a21 */
[----:B------:R-:W-:Y:S01]  /*1980*/  @!P0 IMAD.MOV.U32 R33, RZ, RZ, R23 ;  /* 0x000000ffff218224 */ /* 0x000fe200078e0017 */
[----:B0-----:R-:W-:-:S10]  /*1990*/  DMUL R24, R20, UR4 ;  /* 0x0000000414187c28 */ /* 0x001fd40008000000 */
[----:B------:R-:W0:Y:S02]  /*19a0*/  F2F.F32.F64 R24, R24 ;  /* 0x0000001800187310 */ /* 0x000e240000301000 */
[----:B0-----:R-:W-:Y:S01]  /*19b0*/  FSEL R34, -R24, R24, !P1 ;  /* 0x0000001818227208 */ /* 0x001fe20004800100 */
[----:B------:R-:W-:Y:S06]  /*19c0*/  BRA `(.L_x_14) ;  /* 0x0000000000087947 */ /* 0x000fec0003800000 */
.L_x_15:
[----:B------:R-:W-:Y:S01]  /*19d0*/  FMUL R34, RZ, R10 ;  /* 0x0000000aff227220 */ /* 0x000fe20000400000 */
[----:B------:R-:W-:-:S07]  /*19e0*/  MOV R33, RZ ;  /* 0x000000ff00217202 */ /* 0x000fce0000000f00 */
.L_x_14:
[C---:B------:R-:W-:Y:S01]  /*19f0*/  LOP3.LUT R21, R33.reuse, 0x1, RZ, 0xc0, !PT ;  /* 0x0000000121157812 */ /* 0x040fe200078ec0ff */
[----:B------:R-:W-:Y:S02]  /*1a00*/  IMAD.MOV.U32 R20, RZ, RZ, 0x37cbac00 ;  /* 0x37cbac00ff147424 */ /* 0x000fe400078e00ff */
[----:B------:R-:W-:Y:S01]  /*1a10*/  FMUL R23, R34, R34 ;  /* 0x0000002222177220 */ /* 0x000fe20000400000 */
[----:B------:R-:W-:Y:S01]  /*1a20*/  IADD3 R25, PT, PT, R33, 0x1, RZ ;  /* 0x0000000121197810 */ /* 0x000fe20007ffe0ff */
[----:B------:R-:W-:Y:S01]  /*1a30*/  IMAD.MOV.U32 R33, RZ, RZ, 0x3e2aaaa8 ;  /* 0x3e2aaaa8ff217424 */ /* 0x000fe200078e00ff */
[----:B------:R-:W-:Y:S01]  /*1a40*/  ISETP.NE.U32.AND P0, PT, R21, 0x1, PT ;  /* 0x000000011500780c */ /* 0x000fe20003f05070 */
[----:B------:R-:W-:Y:S01]  /*1a50*/  FFMA R20, R23, R20, -0.0013887860113754868507 ;  /* 0xbab607ed17147423 */ /* 0x000fe20000000014 */
[----:B------:R-:W-:Y:S01]  /*1a60*/  IMAD.MOV.U32 R21, RZ, RZ, 0x3c0885e4 ;  /* 0x3c0885e4ff157424 */ /* 0x000fe200078e00ff */
[----:B------:R-:W-:Y:S02]  /*1a70*/  ISETP.NE.AND P2, PT, R32, RZ, PT ;  /* 0x000000ff2000720c */ /* 0x000fe40003f45270 */
[----:B------:R-:W-:-:S02]  /*1a80*/  LOP3.LUT P1, RZ, R25, 0x2, RZ, 0xc0, !PT ;  /* 0x0000000219ff7812 */ /* 0x000fc4000782c0ff */
[----:B------:R-:W-:Y:S02]  /*1a90*/  FSEL R24, R20, -0.00019574658654164522886, P0 ;  /* 0xb94d415314187808 */ /* 0x000fe40000000000 */
[----:B------:R-:W-:Y:S02]  /*1aa0*/  FSEL R36, R21, 0.041666727513074874878, !P0 ;  /* 0x3d2aaabb15247808 */ /* 0x000fe40004000000 */
[----:B------:R-:W-:Y:S02]  /*1ab0*/  FSEL R20, R34, 1, !P0 ;  /* 0x3f80000022147808 */ /* 0x000fe40004000000 */
[----:B------:R-:W-:Y:S01]  /*1ac0*/  FSEL R33, -R33, -0.4999999701976776123, !P0 ;  /* 0xbeffffff21217808 */ /* 0x000fe20004000100 */
[C---:B------:R-:W-:Y:S02]  /*1ad0*/  FFMA R24, R23.reuse, R24, R36 ;  /* 0x0000001817187223 */ /* 0x040fe40000000024 */
[C---:B------:R-:W-:Y:S02]  /*1ae0*/  FFMA R25, R23.reuse, R20, RZ ;  /* 0x0000001417197223 */ /* 0x040fe400000000ff */
[----:B------:R-:W-:Y:S01]  /*1af0*/  FFMA R24, R23, R24, R33 ;  /* 0x0000001817187223 */ /* 0x000fe20000000021 */
[----:B------:R-:W-:Y:S01]  /*1b00*/  IMAD.MOV.U32 R33, RZ, RZ, R17 ;  /* 0x000000ffff217224 */ /* 0x000fe200078e0011 */
[----:B------:R-:W-:-:S02]  /*1b10*/  MOV R23, R16 ;  /* 0x0000001000177202 */ /* 0x000fc40000000f00 */
[----:B------:R-:W-:-:S04]  /*1b20*/  FFMA R20, R25, R24, R20 ;  /* 0x0000001819147223 */ /* 0x000fc80000000014 */
[----:B------:R-:W-:Y:S01]  /*1b30*/  @P1 FADD R20, RZ, -R20 ;  /* 0x80000014ff141221 */ /* 0x000fe20000000000 */
[----:B------:R-:W-:Y:S06]  /*1b40*/  @!P2 BRA `(.L_x_18) ;  /* 0x000000040068a947 */ /* 0x000fec0003800000 */
[----:B------:R-:W-:-:S13]  /*1b50*/  FSETP.NEU.AND P0, PT, |R10|, +INF , PT ;  /* 0x7f8000000a00780b */ /* 0x000fda0003f0d200 */
[----:B------:R-:W-:Y:S05]  /*1b60*/  @!P0 BRA `(.L_x_19) ;  /* 0x0000000400588947 */ /* 0x000fea0003800000 */
[----:B------:R-:W-:Y:S02]  /*1b70*/  IMAD.SHL.U32 R34, R10, 0x100, RZ ;  /* 0x000001000a227824 */ /* 0x000fe400078e00ff */
[----:B------:R-:W-:Y:S02]  /*1b80*/  HFMA2 R33, -RZ, RZ, 0, 0 ;  /* 0x00000000ff217431 */ /* 0x000fe400000001ff */
[----:B------:R-:W-:Y:S02]  /*1b90*/  IMAD.MOV.U32 R35, RZ, RZ, RZ ;  /* 0x000000ffff237224 */ /* 0x000fe400078e00ff */
[----:B------:R-:W-:Y:S01]  /*1ba0*/  IMAD.MOV.U32 R23, RZ, RZ, RZ ;  /* 0x000000ffff177224 */ /* 0x000fe200078e00ff */
[----:B------:R-:W-:-:S07]  /*1bb0*/  LOP3.LUT R34, R34, 0x80000000, RZ, 0xfc, !PT ;  /* 0x8000000022227812 */ /* 0x000fce00078efcff */
.L_x_20:
[----:B------:R-:W0:Y:S02]  /*1bc0*/  LDC.64 R24, c[0x4][RZ] ;  /* 0x01000000ff187b82 */ /* 0x000e240000000a00 */
[----:B0-----:R-:W-:-:S05]  /*1bd0*/  IMAD.WIDE.U32 R36, R23, 0x4, R24 ;  /* 0x0000000417247825 */ /* 0x001fca00078e0018 */
[----:B------:R0:W2:Y:S02]  /*1be0*/  LDG.E.CONSTANT R25, desc[UR8][R36.64] ;  /* 0x0000000824197981 */ /* 0x0000a4000c1e9900 */
[C---:B0-----:R-:W-:Y:S02]  /*1bf0*/  IMAD.SHL.U32 R36, R23.reuse, 0x4, RZ ;  /* 0x0000000417247824 */ /* 0x041fe400078e00ff */
[----:B------:R-:W-:-:S03]  /*1c00*/  VIADD R23, R23, 0x1 ;  /* 0x0000000117177836 */ /* 0x000fc60000000000 */
[C---:B------:R-:W-:Y:S02]  /*1c10*/  ISETP.EQ.AND P4, PT, R36.reuse, RZ, PT ;  /* 0x000000ff2400720c */ /* 0x040fe40003f82270 */
[C---:B------:R-:W-:Y:S02]  /*1c20*/  ISETP.EQ.AND P1, PT, R36.reuse, 0x8, PT ;  /* 0x000000082400780c */ /* 0x040fe40003f22270 */
[C---:B------:R-:W-:Y:S02]  /*1c30*/  ISETP.EQ.AND P2, PT, R36.reuse, 0xc, PT ;  /* 0x0000000c2400780c */ /* 0x040fe40003f42270 */
[----:B------:R-:W-:Y:S01]  /*1c40*/  ISETP.EQ.AND P3, PT, R36, 0x10, PT ;  /* 0x000000102400780c */ /* 0x000fe20003f62270 */
[----:B--2---:R-:W-:-:S03]  /*1c50*/  IMAD.WIDE.U32 R24, R25, R34, RZ ;  /* 0x0000002219187225 */ /* 0x004fc600078e00ff */
[----:B------:R-:W-:-:S04]  /*1c60*/  IADD3 R24, P0, PT, R24, R35, RZ ;  /* 0x0000002318187210 */ /* 0x000fc80007f1e0ff */
[----:B------:R-:W-:Y:S01]  /*1c70*/  IADD3.X R35, PT, PT, R25, R33, RZ, P0, !PT ;  /* 0x0000002119237210 */ /* 0x000fe200007fe4ff */
[--C-:B------:R-:W-:Y:S01]  /*1c80*/  @P4 IMAD.MOV.U32 R26, RZ, RZ, R24.reuse ;  /* 0x000000ffff1a4224 */ /* 0x100fe200078e0018 */
[C---:B------:R-:W-:Y:S01]  /*1c90*/  ISETP.EQ.AND P0, PT, R36.reuse, 0x4, PT ;  /* 0x000000042400780c */ /* 0x040fe20003f02270 */
[--C-:B------:R-:W-:Y:S01]  /*1ca0*/  @P1 IMAD.MOV.U32 R28, RZ, RZ, R24.reuse ;  /* 0x000000ffff1c1224 */ /* 0x100fe200078e0018 */
[----:B------:R-:W-:Y:S01]  /*1cb0*/  ISETP.EQ.AND P4, PT, R36, 0x14, PT ;  /* 0x000000142400780c */ /* 0x000fe20003f82270 */
[----:B------:R-:W-:Y:S01]  /*1cc0*/  @P2 IMAD.MOV.U32 R29, RZ, RZ, R24 ;  /* 0x000000ffff1d2224 */ /* 0x000fe200078e0018 */
[----:B------:R-:W-:-:S09]  /*1cd0*/  @P3 MOV R30, R24 ;  /* 0x00000018001e3202 */ /* 0x000fd20000000f00 */
[----:B------:R-:W-:Y:S02]  /*1ce0*/  @P0 MOV R27, R24 ;  /* 0x00000018001b0202 */ /* 0x000fe40000000f00 */
[----:B------:R-:W-:Y:S01]  /*1cf0*/  ISETP.NE.AND P0, PT, R23, 0x6, PT ;  /* 0x000000061700780c */ /* 0x000fe20003f05270 */
[----:B------:R-:W-:-:S12]  /*1d00*/  @P4 IMAD.MOV.U32 R31, RZ, RZ, R24 ;  /* 0x000000ffff1f4224 */ /* 0x000fd800078e0018 */
[----:B------:R-:W-:Y:S05]  /*1d10*/  @P0 BRA `(.L_x_20) ;  /* 0xfffffffc00a80947 */ /* 0x000fea000383ffff */
[----:B------:R-:W-:-:S04]  /*1d20*/  SHF.R.U32.HI R24, RZ, 0x17, R10 ;  /* 0x00000017ff187819 */ /* 0x000fc8000001160a */
[C---:B------:R-:W-:Y:S02]  /*1d30*/  LOP3.LUT R23, R24.reuse, 0xe0, RZ, 0xc0, !PT ;  /* 0x000000e018177812 */ /* 0x040fe400078ec0ff */
[----:B------:R-:W-:-:S03]  /*1d40*/  LOP3.LUT P6, RZ, R24, 0x1f, RZ, 0xc0, !PT ;  /* 0x0000001f18ff7812 */ /* 0x000fc600078cc0ff */
[----:B------:R-:W-:-:S05]  /*1d50*/  VIADD R23, R23, 0xffffff80 ;  /* 0xffffff8017177836 */ /* 0x000fca0000000000 */
[----:B------:R-:W-:-:S04]  /*1d60*/  SHF.R.U32.HI R23, RZ, 0x5, R23 ;  /* 0x00000005ff177819 */ /* 0x000fc80000011617 */
[----:B------:R-:W-:-:S04]  /*1d70*/  LEA R33, -R23, RZ, 0x2 ;  /* 0x000000ff17217211 */ /* 0x000fc800078e11ff */
[C---:B------:R-:W-:Y:S02]  /*1d80*/  ISETP.EQ.AND P2, PT, R33.reuse, -0x18, PT ;  /* 0xffffffe82100780c */ /* 0x040fe40003f42270 */
[C---:B------:R-:W-:Y:S02]  /*1d90*/  ISETP.EQ.AND P3, PT, R33.reuse, -0x14, PT ;  /* 0xffffffec2100780c */ /* 0x040fe40003f62270 */
[C---:B------:R-:W-:Y:S02]  /*1da0*/  ISETP.EQ.AND P0, PT, R33.reuse, -0x10, PT ;  /* 0xfffffff02100780c */ /* 0x040fe40003f02270 */
[C---:B------:R-:W-:Y:S02]  /*1db0*/  ISETP.EQ.AND P1, PT, R33.reuse, -0xc, PT ;  /* 0xfffffff42100780c */ /* 0x040fe40003f22270 */
[C---:B------:R-:W-:Y:S02]  /*1dc0*/  ISETP.EQ.AND P4, PT, R33.reuse, RZ, PT ;  /* 0x000000ff2100720c */ /* 0x040fe40003f82270 */
[----:B------:R-:W-:-:S03]  /*1dd0*/  ISETP.EQ.AND P5, PT, R33, 0x4, PT ;  /* 0x000000042100780c */ /* 0x000fc60003fa2270 */
[--C-:B------:R-:W-:Y:S01]  /*1de0*/  @P2 IMAD.MOV.U32 R23, RZ, RZ, R26.reuse ;  /* 0x000000ffff172224 */ /* 0x100fe200078e001a */
[C---:B------:R-:W-:Y:S01]  /*1df0*/  ISETP.EQ.AND P2, PT, R33.reuse, -0x8, PT ;  /* 0xfffffff82100780c */ /* 0x040fe20003f42270 */
[----:B------:R-:W-:Y:S01]  /*1e00*/  @P3 IMAD.MOV.U32 R25, RZ, RZ, R26 ;  /* 0x000000ffff193224 */ /* 0x000fe200078e001a */
[----:B------:R-:W-:Y:S01]  /*1e10*/  @P3 MOV R23, R27 ;  /* 0x0000001b00173202 */ /* 0x000fe20000000f00 */
[----:B------:R-:W-:Y:S01]  /*1e20*/  @P0 IMAD.MOV.U32 R25, RZ, RZ, R27 ;  /* 0x000000ffff190224 */ /* 0x000fe200078e001b */
[----:B------:R-:W-:Y:S01]  /*1e30*/  ISETP.EQ.AND P3, PT, R33, -0x4, PT ;  /* 0xfffffffc2100780c */ /* 0x000fe20003f62270 */
[----:B------:R-:W-:Y:S01]  /*1e40*/  @P0 IMAD.MOV.U32 R23, RZ, RZ, R28 ;  /* 0x000000ffff170224 */ /* 0x000fe200078e001c */
[----:B------:R-:W-:Y:S01]  /*1e50*/  @P1 MOV R25, R28 ;  /* 0x0000001c00191202 */ /* 0x000fe20000000f00 */
[----:B------:R-:W-:-:S06]  /*1e60*/  @P1 IMAD.MOV.U32 R23, RZ, RZ, R29 ;  /* 0x000000ffff171224 */ /* 0x000fcc00078e001d */
[----:B------:R-:W-:Y:S01]  /*1e70*/  @P2 IMAD.MOV.U32 R25, RZ, RZ, R29 ;  /* 0x000000ffff192224 */ /* 0x000fe200078e001d */
[----:B------:R-:W-:-:S03]  /*1e80*/  @P2 MOV R23, R30 ;  /* 0x0000001e00172202 */ /* 0x000fc60000000f00 */
[----:B------:R-:W-:Y:S01]  /*1e90*/  @P3 IMAD.MOV.U32 R25, RZ, RZ, R30 ;  /* 0x000000ffff193224 */ /* 0x000fe200078e001e */
[----:B------:R-:W-:Y:S01]  /*1ea0*/  @P4 MOV R25, R31 ;  /* 0x0000001f00194202 */ /* 0x000fe20000000f00 */
[----:B------:R-:W-:Y:S02]  /*1eb0*/  @P3 IMAD.MOV.U32 R23, RZ, RZ, R31 ;  /* 0x000000ffff173224 */ /* 0x000fe400078e001f */
[--C-:B------:R-:W-:Y:S02]  /*1ec0*/  @P4 IMAD.MOV.U32 R23, RZ, RZ, R35.reuse ;  /* 0x000000ffff174224 */ /* 0x100fe400078e0023 */
[----:B------:R-:W-:Y:S01]  /*1ed0*/  @P5 IMAD.MOV.U32 R25, RZ, RZ, R35 ;  /* 0x000000ffff195224 */ /* 0x000fe200078e0023 */
[----:B------:R-:W-:Y:S06]  /*1ee0*/  @!P6 BRA `(.L_x_21) ;  /* 0x00000000002ce947 */ /* 0x000fec0003800000 */
[----:B------:R-:W-:Y:S01]  /*1ef0*/  @P0 MOV R34, R26 ;  /* 0x0000001a00220202 */ /* 0x000fe20000000f00 */
[----:B------:R-:W-:Y:S01]  /*1f00*/  @P1 IMAD.MOV.U32 R34, RZ, RZ, R27 ;  /* 0x000000ffff221224 */ /* 0x000fe200078e001b */
[----:B------:R-:W-:Y:S01]  /*1f10*/  ISETP.EQ.AND P0, PT, R33, 0x8, PT ;  /* 0x000000082100780c */ /* 0x000fe20003f02270 */
[----:B------:R-:W-:Y:S01]  /*1f20*/  @P2 IMAD.MOV.U32 R34, RZ, RZ, R28 ;  /* 0x000000ffff222224 */ /* 0x000fe200078e001c */
[----:B------:R-:W-:Y:S01]  /*1f30*/  @P3 MOV R34, R29 ;  /* 0x0000001d00223202 */ /* 0x000fe20000000f00 */
[----:B------:R-:W-:Y:S01]  /*1f40*/  @P4 IMAD.MOV.U32 R34, RZ, RZ, R30 ;  /* 0x000000ffff224224 */ /* 0x000fe200078e001e */
[----:B------:R-:W-:Y:S01]  /*1f50*/  LOP3.LUT R24, R24, 0x1f, RZ, 0xc0, !PT ;  /* 0x0000001f18187812 */ /* 0x000fe200078ec0ff */
[----:B------:R-:W-:-:S03]  /*1f60*/  @P5 IMAD.MOV.U32 R34, RZ, RZ, R31 ;  /* 0x000000ffff225224 */ /* 0x000fc600078e001f */
[----:B------:R-:W-:-:S05]  /*1f70*/  SHF.L.W.U32.HI R23, R25, R24, R23 ;  /* 0x0000001819177219 */ /* 0x000fca0000010e17 */
[----:B------:R-:W-:-:S04]  /*1f80*/  @P0 MOV R34, R35 ;  /* 0x0000002300220202 */ /* 0x000fc80000000f00 */
[----:B------:R-:W-:-:S07]  /*1f90*/  SHF.L.W.U32.HI R25, R34, R24, R25 ;  /* 0x0000001822197219 */ /* 0x000fce0000010e19 */
.L_x_21:
[C---:B------:R-:W-:Y:S01]  /*1fa0*/  SHF.L.W.U32.HI R33, R25.reuse, 0x2, R23 ;  /* 0x0000000219217819 */ /* 0x040fe20000010e17 */
[----:B------:R-:W-:Y:S01]  /*1fb0*/  IMAD.SHL.U32 R25, R25, 0x4, RZ ;  /* 0x0000000419197824 */ /* 0x000fe200078e00ff */
[----:B------:R-:W-:Y:S01]  /*1fc0*/  UMOV UR4, 0x54442d19 ;  /* 0x54442d1900047882 */ /* 0x000fe20000000000 */
[----:B------:R-:W-:Y:S01]  /*1fd0*/  UMOV UR5, 0x3bf921fb ;  /* 0x3bf921fb00057882 */ /* 0x000fe20000000000 */
[----:B------:R-:W-:Y:S02]  /*1fe0*/  SHF.R.S32.HI R34, RZ, 0x1f, R33 ;  /* 0x0000001fff227819 */ /* 0x000fe40000011421 */
[----:B------:R-:W-:Y:S02]  /*1ff0*/  SHF.R.U32.HI R36, RZ, 0x1e, R23 ;  /* 0x0000001eff247819 */ /* 0x000fe40000011617 */
[C---:B------:R-:W-:Y:S02]  /*2000*/  LOP3.LUT R24, R34.reuse, R25, RZ, 0x3c, !PT ;  /* 0x0000001922187212 */ /* 0x040fe400078e3cff */
[----:B------:R-:W-:-:S02]  /*2010*/  LOP3.LUT R25, R34, R33, RZ, 0x3c, !PT ;  /* 0x0000002122197212 */ /* 0x000fc400078e3cff */
[----:B------:R-:W-:Y:S02]  /*2020*/  ISETP.GE.AND P1, PT, R10, RZ, PT ;  /* 0x000000ff0a00720c */ /* 0x000fe40003f26270 */
[C---:B------:R-:W-:Y:S02]  /*2030*/  LOP3.LUT R23, R33.reuse, R10, RZ, 0x3c, !PT ;  /* 0x0000000a21177212 */ /* 0x040fe400078e3cff */
[----:B------:R-:W0:Y:S01]  /*2040*/  I2F.F64.S64 R24, R24 ;  /* 0x0000001800187312 */ /* 0x000e220000301c00 */
[----:B------:R-:W-:Y:S02]  /*2050*/  LEA.HI R33, R33, R36, RZ, 0x1 ;  /* 0x0000002421217211 */ /* 0x000fe400078f08ff */
[----:B------:R-:W-:-:S03]  /*2060*/  ISETP.GE.AND P0, PT, R23, RZ, PT ;  /* 0x000000ff1700720c */ /* 0x000fc60003f06270 */
[----:B------:R-:W-:-:S05]  /*2070*/  IMAD.MOV R23, RZ, RZ, -R33 ;  /* 0x000000ffff177224 */ /* 0x000fca00078e0a21 */
[----:B------:R-:W-:Y:S01]  /*2080*/  @!P1 MOV R33, R23 ;  /* 0x0000001700219202 */ /* 0x000fe20000000f00 */
[----:B0-----:R-:W-:-:S10]  /*2090*/  DMUL R34, R24, UR4 ;  /* 0x0000000418227c28 */ /* 0x001fd40008000000 */
[----:B------:R-:W0:Y:S02]  /*20a0*/  F2F.F32.F64 R34, R34 ;  /* 0x0000002200227310 */ /* 0x000e240000301000 */
[----:B0-----:R-:W-:Y:S01]  /*20b0*/  FSEL R23, -R34, R34, !P0 ;  /* 0x0000002222177208 */ /* 0x001fe20004000100 */
[----:B------:R-:W-:Y:S06]  /*20c0*/  BRA `(.L_x_18) ;  /* 0x0000000000087947 */ /* 0x000fec0003800000 */
.L_x_19:
[----:B------:R-:W-:Y:S01]  /*20d0*/  FMUL R23, RZ, R10 ;  /* 0x0000000aff177220 */ /* 0x000fe20000400000 */
[----:B------:R-:W-:-:S07]  /*20e0*/  IMAD.MOV.U32 R33, RZ, RZ, RZ ;  /* 0x000000ffff217224 */ /* 0x000fce00078e00ff */
.L_x_18:
[----:B------:R-:W-:Y:S02]  /*20f0*/  IMAD.MOV.U32 R25, RZ, RZ, 0x37cbac00 ;  /* 0x37cbac00ff197424 */ /* 0x000fe400078e00ff */
[----:B------:R-:W-:Y:S01]  /*2100*/  FMUL R24, R23, R23 ;  /* 0x0000001717187220 */ /* 0x000fe20000400000 */
[C---:B------:R-:W-:Y:S02]  /*2110*/  LOP3.LUT R34, R33.reuse, 0x1, RZ, 0xc0, !PT ;  /* 0x0000000121227812 */ /* 0x040fe400078ec0ff */
[----:B------:R-:W-:Y:S01]  /*2120*/  LOP3.LUT P1, RZ, R33, 0x2, RZ, 0xc0, !PT ;  /* 0x0000000221ff7812 */ /* 0x000fe2000782c0ff */
[----:B------:R-:W-:Y:S01]  /*2130*/  FFMA R25, R24, R25, -0.0013887860113754868507 ;  /* 0xbab607ed18197423 */ /* 0x000fe20000000019 */
[----:B------:R-:W-:Y:S02]  /*2140*/  ISETP.NE.U32.AND P0, PT, R34, 0x1, PT ;  /* 0x000000012200780c */ /* 0x000fe40003f05070 */
[----:B------:R-:W-:Y:S02]  /*2150*/  MOV R34, 0x3e2aaaa8 ;  /* 0x3e2aaaa800227802 */ /* 0x000fe40000000f00 */
[----:B------:R-:W-:-:S02]  /*2160*/  FSEL R25, R25, -0.00019574658654164522886, !P0 ;  /* 0xb94d415319197808 */ /* 0x000fc40004000000 */
[----:B------:R-:W-:Y:S02]  /*2170*/  FSEL R33, R21, 0.041666727513074874878, P0 ;  /* 0x3d2aaabb15217808 */ /* 0x000fe40000000000 */
[----:B------:R-:W-:Y:S02]  /*2180*/  FSEL R34, -R34, -0.4999999701976776123, P0 ;  /* 0xbeffffff22227808 */ /* 0x000fe40000000100 */
[----:B------:R-:W-:Y:S01]  /*2190*/  FSEL R23, R23, 1, P0 ;  /* 0x3f80000017177808 */ /* 0x000fe20000000000 */
[----:B------:R-:W-:Y:S01]  /*21a0*/  FFMA R25, R24, R25, R33 ;  /* 0x0000001918197223 */ /* 0x000fe20000000021 */
[----:B------:R-:W-:Y:S01]  /*21b0*/  ISETP.NE.AND P2, PT, R32, RZ, PT ;  /* 0x000000ff2000720c */ /* 0x000fe20003f45270 */
[----:B------:R-:W-:Y:S02]  /*21c0*/  IMAD.MOV.U32 R33, RZ, RZ, R17 ;  /* 0x000000ffff217224 */ /* 0x000fe400078e0011 */
[C---:B------:R-:W-:Y:S01]  /*21d0*/  FFMA R25, R24.reuse, R25, R34 ;  /* 0x0000001918197223 */ /* 0x040fe20000000022 */
[----:B------:R-:W-:Y:S01]  /*21e0*/  FFMA R24, R24, R23, RZ ;  /* 0x0000001718187223 */ /* 0x000fe200000000ff */
[----:B-----5:R-:W-:-:S03]  /*21f0*/  FADD R34, R3, -R12 ;  /* 0x8000000c03227221 */ /* 0x020fc60000000000 */
[----:B------:R-:W-:Y:S01]  /*2200*/  FFMA R23, R24, R25, R23 ;  /* 0x0000001918177223 */ /* 0x000fe20000000017 */
[----:B------:R-:W-:-:S03]  /*2210*/  FADD R24, R4, -R11 ;  /* 0x8000000b04187221 */ /* 0x000fc60000000000 */
[----:B------:R-:W-:-:S04]  /*2220*/  @P1 FADD R23, RZ, -R23 ;  /* 0x80000017ff171221 */ /* 0x000fc80000000000 */
[----:B------:R-:W-:Y:S01]  /*2230*/  FMUL R25, R24, R23 ;  /* 0x0000001718197220 */ /* 0x000fe20000400000 */
[----:B------:R-:W-:-:S03]  /*2240*/  IMAD.MOV.U32 R23, RZ, RZ, R16 ;  /* 0x000000ffff177224 */ /* 0x000fc600078e0010 */
[----:B------:R-:W-:Y:S01]  /*2250*/  FFMA R20, R34, R20, R25 ;  /* 0x0000001422147223 */ /* 0x000fe20000000019 */
[----:B------:R-:W-:Y:S06]  /*2260*/  @!P2 BRA `(.L_x_22) ;  /* 0x000000040068a947 */ /* 0x000fec0003800000 */
[----:B------:R-:W-:-:S13]  /*2270*/  FSETP.NEU.AND P0, PT, |R10|, +INF , PT ;  /* 0x7f8000000a00780b */ /* 0x000fda0003f0d200 */
[----:B------:R-:W-:Y:S05]  /*2280*/  @!P0 BRA `(.L_x_23) ;  /* 0x0000000400588947 */ /* 0x000fea0003800000 */
[----:B------:R-:W-:Y:S01]  /*2290*/  SHF.L.U32 R34, R10, 0x8, RZ ;  /* 0x000000080a227819 */ /* 0x000fe200000006ff */
[----:B------:R-:W-:Y:S02]  /*22a0*/  HFMA2 R23, -RZ, RZ, 0, 0 ;  /* 0x00000000ff177431 */ /* 0x000fe400000001ff */
[----:B------:R-:W-:Y:S02]  /*22b0*/  IMAD.MOV.U32 R35, RZ, RZ, RZ ;  /* 0x000000ffff237224 */ /* 0x000fe400078e00ff */
[----:B------:R-:W-:Y:S01]  /*22c0*/  IMAD.MOV.U32 R33, RZ, RZ, RZ ;  /* 0x000000ffff217224 */ /* 0x000fe200078e00ff */
[----:B------:R-:W-:-:S07]  /*22d0*/  LOP3.LUT R34, R34, 0x80000000, RZ, 0xfc, !PT ;  /* 0x8000000022227812 */ /* 0x000fce00078efcff */
.L_x_24:
        /* <DEDUP_REMOVED lines=11> */
[-C--:B------:R-:W-:Y:S01]  /*2390*/  @P4 MOV R26, R24.reuse ;  /* 0x00000018001a4202 */ /* 0x080fe20000000f00 */
[----:B------:R-:W-:Y:S01]  /*23a0*/  IMAD.X R35, R25, 0x1, R33, P0 ;  /* 0x0000000119237824 */ /* 0x000fe200000e0621 */
[C---:B------:R-:W-:Y:S01]  /*23b0*/  ISETP.EQ.AND P0, PT, R36.reuse, 0x4, PT ;  /* 0x000000042400780c */ /* 0x040fe20003f02270 */
[--C-:B------:R-:W-:Y:S01]  /*23c0*/  @P2 IMAD.MOV.U32 R29, RZ, RZ, R24.reuse ;  /* 0x000000ffff1d2224 */ /* 0x100fe200078e0018 */
[----:B------:R-:W-:Y:S01]  /*23d0*/  ISETP.EQ.AND P4, PT, R36, 0x14, PT ;  /* 0x000000142400780c */ /* 0x000fe20003f82270 */
[----:B------:R-:W-:Y:S01]  /*23e0*/  @P3 IMAD.MOV.U32 R30, RZ, RZ, R24 ;  /* 0x000000ffff1e3224 */ /* 0x000fe200078e0018 */
[----:B------:R-:W-:-:S09]  /*23f0*/  @P1 MOV R28, R24 ;  /* 0x00000018001c1202 */ /* 0x000fd20000000f00 */
[----:B------:R-:W-:Y:S01]  /*2400*/  @P0 IMAD.MOV.U32 R27, RZ, RZ, R24 ;  /* 0x000000ffff1b0224 */ /* 0x000fe200078e0018 */
[----:B------:R-:W-:Y:S02]  /*2410*/  ISETP.NE.AND P0, PT, R23, 0x6, PT ;  /* 0x000000061700780c */ /* 0x000fe40003f05270 */
[----:B------:R-:W-:-:S11]  /*2420*/  @P4 MOV R31, R24 ;  /* 0x00000018001f4202 */ /* 0x000fd60000000f00 */
[----:B------:R-:W-:Y:S05]  /*2430*/  @P0 BRA `(.L_x_24) ;  /* 0xfffffffc00a80947 */ /* 0x000fea000383ffff */
        /* <DEDUP_REMOVED lines=40> */
.L_x_25:
        /* <DEDUP_REMOVED lines=19> */
.L_x_23:
[----:B------:R-:W-:Y:S01]  /*27f0*/  FMUL R23, RZ, R10 ;  /* 0x0000000aff177220 */ /* 0x000fe20000400000 */
[----:B------:R-:W-:-:S07]  /*2800*/  MOV R33, RZ ;  /* 0x000000ff00217202 */ /* 0x000fce0000000f00 */
.L_x_22:
[----:B------:R-:W-:Y:S01]  /*2810*/  ISETP.NE.AND P2, PT, R32, RZ, PT ;  /* 0x000000ff2000720c */ /* 0x000fe20003f45270 */
[----:B------:R-:W-:Y:S01]  /*2820*/  IMAD.MOV.U32 R25, RZ, RZ, 0x37cbac00 ;  /* 0x37cbac00ff197424 */ /* 0x000fe200078e00ff */
[----:B------:R-:W-:Y:S01]  /*2830*/  LOP3.LUT R24, R33, 0x1, RZ, 0xc0, !PT ;  /* 0x0000000121187812 */ /* 0x000fe200078ec0ff */
[----:B------:R-:W-:Y:S01]  /*2840*/  FMUL R32, R23, R23 ;  /* 0x0000001717207220 */ /* 0x000fe20000400000 */
[----:B------:R-:W-:Y:S02]  /*2850*/  LOP3.LUT P1, RZ, R33, 0x2, RZ, 0xc0, !PT ;  /* 0x0000000221ff7812 */ /* 0x000fe4000782c0ff */
[----:B------:R-:W-:Y:S01]  /*2860*/  ISETP.NE.U32.AND P0, PT, R24, 0x1, PT ;  /* 0x000000011800780c */ /* 0x000fe20003f05070 */
[----:B------:R-:W-:-:S03]  /*2870*/  FFMA R24, R32, R25, -0.0013887860113754868507 ;  /* 0xbab607ed20187423 */ /* 0x000fc60000000019 */
[----:B------:R-:W-:Y:S02]  /*2880*/  FSEL R37, R21, 0.041666727513074874878, P0 ;  /* 0x3d2aaabb15257808 */ /* 0x000fe40000000000 */
[----:B------:R-:W-:Y:S01]  /*2890*/  FSEL R35, R24, -0.00019574658654164522886, !P0 ;  /* 0xb94d415318237808 */ /* 0x000fe20004000000 */
[----:B------:R-:W-:Y:S01]  /*28a0*/  IMAD.MOV.U32 R24, RZ, RZ, 0x3e2aaaa8 ;  /* 0x3e2aaaa8ff187424 */ /* 0x000fe200078e00ff */
[----:B------:R-:W-:-:S03]  /*28b0*/  FSEL R23, R23, 1, P0 ;  /* 0x3f80000017177808 */ /* 0x000fc60000000000 */
[----:B------:R-:W-:Y:S01]  /*28c0*/  FFMA R35, R32, R35, R37 ;  /* 0x0000002320237223 */ /* 0x000fe20000000025 */
[----:B------:R-:W-:-:S05]  /*28d0*/  FSEL R33, -R24, -0.4999999701976776123, P0 ;  /* 0xbeffffff18217808 */ /* 0x000fca0000000100 */
[C---:B------:R-:W-:Y:S01]  /*28e0*/  FFMA R33, R32.reuse, R35, R33 ;  /* 0x0000002320217223 */ /* 0x040fe20000000021 */
[----:B------:R-:W-:-:S04]  /*28f0*/  FFMA R32, R32, R23, RZ ;  /* 0x0000001720207223 */ /* 0x000fc800000000ff */
[----:B------:R-:W-:-:S04]  /*2900*/  FFMA R23, R32, R33, R23 ;  /* 0x0000002120177223 */ /* 0x000fc80000000017 */
[----:B------:R-:W-:Y:S01]  /*2910*/  @P1 FADD R23, RZ, -R23 ;  /* 0x80000017ff171221 */ /* 0x000fe20000000000 */
        /* <DEDUP_REMOVED lines=8> */
.L_x_28:
[----:B------:R-:W0:Y:S02]  /*29a0*/  LDC.64 R16, c[0x4][RZ] ;  /* 0x01000000ff107b82 */ /* 0x000e240000000a00 */
[----:B0-----:R-:W-:-:S06]  /*29b0*/  IMAD.WIDE.U32 R16, R33, 0x4, R16 ;  /* 0x0000000421107825 */ /* 0x001fcc00078e0010 */
[----:B------:R-:W2:Y:S01]  /*29c0*/  LDG.E.CONSTANT R17, desc[UR8][R16.64] ;  /* 0x0000000810117981 */ /* 0x000ea2000c1e9900 */
[C---:B------:R-:W-:Y:S01]  /*29d0*/  IMAD.SHL.U32 R34, R33.reuse, 0x4, RZ ;  /* 0x0000000421227824 */ /* 0x040fe200078e00ff */
[----:B------:R-:W-:-:S04]  /*29e0*/  IADD3 R33, PT, PT, R33, 0x1, RZ ;  /* 0x0000000121217810 */ /* 0x000fc80007ffe0ff */
[C---:B------:R-:W-:Y:S02]  /*29f0*/  ISETP.EQ.AND P5, PT, R34.reuse, RZ, PT ;  /* 0x000000ff2200720c */ /* 0x040fe40003fa2270 */
[C---:B------:R-:W-:Y:S02]  /*2a00*/  ISETP.EQ.AND P1, PT, R34.reuse, 0x8, PT ;  /* 0x000000082200780c */ /* 0x040fe40003f22270 */
[C---:B------:R-:W-:Y:S02]  /*2a10*/  ISETP.EQ.AND P2, PT, R34.reuse, 0xc, PT ;  /* 0x0000000c2200780c */ /* 0x040fe40003f42270 */
[C---:B------:R-:W-:Y:S02]  /*2a20*/  ISETP.EQ.AND P3, PT, R34.reuse, 0x10, PT ;  /* 0x000000102200780c */ /* 0x040fe40003f62270 */
[----:B------:R-:W-:Y:S01]  /*2a30*/  ISETP.EQ.AND P4, PT, R34, 0x14, PT ;  /* 0x000000142200780c */ /* 0x000fe20003f82270 */
[----:B--2---:R-:W-:-:S03]  /*2a40*/  IMAD.WIDE.U32 R16, R17, R32, RZ ;  /* 0x0000002011107225 */ /* 0x004fc600078e00ff */
[----:B------:R-:W-:-:S04]  /*2a50*/  IADD3 R36, P0, PT, R16, R37, RZ ;  /* 0x0000002510247210 */ /* 0x000fc80007f1e0ff */
[-C--:B------:R-:W-:Y:S01]  /*2a60*/  @P1 MOV R28, R36.reuse ;  /* 0x00000024001c1202 */ /* 0x080fe20000000f00 */
[--C-:B------:R-:W-:Y:S01]  /*2a70*/  @P5 IMAD.MOV.U32 R26, RZ, RZ, R36.reuse ;  /* 0x000000ffff1a5224 */ /* 0x100fe200078e0024 */
[----:B------:R-:W-:Y:S01]  /*2a80*/  ISETP.NE.AND P5, PT, R33, 0x6, PT ;  /* 0x000000062100780c */ /* 0x000fe20003fa5270 */
[----:B------:R-:W-:Y:S01]  /*2a90*/  IMAD.X R37, R17, 0x1, R35, P0 ;  /* 0x0000000111257824 */ /* 0x000fe200000e0623 */
[----:B------:R-:W-:Y:S01]  /*2aa0*/  ISETP.EQ.AND P0, PT, R34, 0x4, PT ;  /* 0x000000042200780c */ /* 0x000fe20003f02270 */
[--C-:B------:R-:W-:Y:S01]  /*2ab0*/  @P2 IMAD.MOV.U32 R29, RZ, RZ, R36.reuse ;  /* 0x000000ffff1d2224 */ /* 0x100fe200078e0024 */
[----:B------:R-:W-:Y:S01]  /*2ac0*/  @P4 MOV R31, R36 ;  /* 0x00000024001f4202 */ /* 0x000fe20000000f00 */
[----:B------:R-:W-:-:S10]  /*2ad0*/  @P3 IMAD.MOV.U32 R30, RZ, RZ, R36 ;  /* 0x000000ffff1e3224 */ /* 0x000fd400078e0024 */
        /* <DEDUP_REMOVED lines=12> */
[C---:B------:R-:W-:Y:S02]  /*2ba0*/  ISETP.EQ.AND P2, PT, R34.reuse, -0x8, PT ;  /* 0xfffffff82200780c */ /* 0x040fe40003f42270 */
[----:B------:R-:W-:-:S03]  /*2bb0*/  ISETP.EQ.AND P5, PT, R34, 0x4, PT ;  /* 0x000000042200780c */ /* 0x000fc60003fa2270 */
[----:B------:R-:W-:Y:S02]  /*2bc0*/  @P3 MOV R16, R26 ;  /* 0x0000001a00103202 */ /* 0x000fe40000000f00 */
[----:B------:R-:W-:Y:S01]  /*2bd0*/  @P4 IMAD.MOV.U32 R32, RZ, RZ, R26 ;  /* 0x000000ffff204224 */ /* 0x000fe200078e001a */
[C---:B------:R-:W-:Y:S01]  /*2be0*/  ISETP.EQ.AND P3, PT, R34.reuse, -0x4, PT ;  /* 0xfffffffc2200780c */ /* 0x040fe20003f62270 */
[----:B------:R-:W-:Y:S01]  /*2bf0*/  @P4 IMAD.MOV.U32 R16, RZ, RZ, R27 ;  /* 0x000000ffff104224 */ /* 0x000fe200078e001b */
[----:B------:R-:W-:Y:S01]  /*2c00*/  ISETP.EQ.AND P4, PT, R34, RZ, PT ;  /* 0x000000ff2200720c */ /* 0x000fe20003f82270 */
[--C-:B------:R-:W-:Y:S01]  /*2c10*/  @P0 IMAD.MOV.U32 R16, RZ, RZ, R28.reuse ;  /* 0x000000ffff100224 */ /* 0x100fe200078e001c */
[----:B------:R-:W-:Y:S01]  /*2c20*/  @P0 MOV R32, R27 ;  /* 0x0000001b00200202 */ /* 0x000fe20000000f00 */
[----:B------:R-:W-:Y:S01]  /*2c30*/  @P1 IMAD.MOV.U32 R32, RZ, RZ, R28 ;  /* 0x000000ffff201224 */ /* 0x000fe200078e001c */
[----:B------:R-:W-:Y:S01]  /*2c40*/  @P1 MOV R16, R29 ;  /* 0x0000001d00101202 */ /* 0x000fe20000000f00 */
[----:B------:R-:W-:-:S02]  /*2c50*/  @P2 IMAD.MOV.U32 R32, RZ, RZ, R29 ;  /* 0x000000ffff202224 */ /* 0x000fc400078e001d */
[----:B------:R-:W-:-:S04]  /*2c60*/  @P2 IMAD.MOV.U32 R16, RZ, RZ, R30 ;  /* 0x000000ffff102224 */ /* 0x000fc800078e001e */
        /* <DEDUP_REMOVED lines=17> */
.L_x_29:
[C-C-:B------:R-:W-:Y:S01]  /*2d80*/  SHF.L.W.U32.HI R37, R32.reuse, 0x2, R16.reuse ;  /* 0x0000000220257819 */ /* 0x140fe20000010e10 */
[----:B------:R-:W-:Y:S01]  /*2d90*/  UMOV UR4, 0x54442d19 ;  /* 0x54442d1900047882 */ /* 0x000fe20000000000 */
[----:B------:R-:W-:Y:S01]  /*2da0*/  SHF.L.U32 R32, R32, 0x2, RZ ;  /* 0x0000000220207819 */ /* 0x000fe200000006ff */
[----:B------:R-:W-:Y:S01]  /*2db0*/  UMOV UR5, 0x3bf921fb ;  /* 0x3bf921fb00057882 */ /* 0x000fe20000000000 */
[----:B------:R-:W-:Y:S02]  /*2dc0*/  SHF.R.S32.HI R17, RZ, 0x1f, R37 ;  /* 0x0000001fff117819 */ /* 0x000fe40000011425 */
[----:B------:R-:W-:Y:S02]  /*2dd0*/  SHF.R.U32.HI R16, RZ, 0x1e, R16 ;  /* 0x0000001eff107819 */ /* 0x000fe40000011610 */
[C---:B------:R-:W-:Y:S02]  /*2de0*/  LOP3.LUT R32, R17.reuse, R32, RZ, 0x3c, !PT ;  /* 0x0000002011207212 */ /* 0x040fe400078e3cff */
[----:B------:R-:W-:-:S02]  /*2df0*/  LOP3.LUT R33, R17, R37, RZ, 0x3c, !PT ;  /* 0x0000002511217212 */ /* 0x000fc400078e3cff */
[----:B------:R-:W-:Y:S02]  /*2e00*/  ISETP.GE.AND P1, PT, R10, RZ, PT ;  /* 0x000000ff0a00720c */ /* 0x000fe40003f26270 */
[C---:B------:R-:W-:Y:S02]  /*2e10*/  LEA.HI R17, R37.reuse, R16, RZ, 0x1 ;  /* 0x0000001025117211 */ /* 0x040fe400078f08ff */
[----:B------:R-:W0:Y:S01]  /*2e20*/  I2F.F64.S64 R32, R32 ;  /* 0x0000002000207312 */ /* 0x000e220000301c00 */
[----:B------:R-:W-:Y:S02]  /*2e30*/  LOP3.LUT R37, R37, R10, RZ, 0x3c, !PT ;  /* 0x0000000a25257212 */ /* 0x000fe400078e3cff */
[----:B------:R-:W-:Y:S02]  /*2e40*/  IMAD.MOV R16, RZ, RZ, -R17 ;  /* 0x000000ffff107224 */ /* 0x000fe400078e0a11 */
[----:B------:R-:W-:-:S04]  /*2e50*/  ISETP.GE.AND P0, PT, R37, RZ, PT ;  /* 0x000000ff2500720c */ /* 0x000fc80003f06270 */
[----:B------:R-:W-:Y:S01]  /*2e60*/  @!P1 IMAD.MOV.U32 R17, RZ, RZ, R16 ;  /* 0x000000ffff119224 */ /* 0x000fe200078e0010 */
[----:B0-----:R-:W-:-:S10]  /*2e70*/  DMUL R34, R32, UR4 ;  /* 0x0000000420227c28 */ /* 0x001fd40008000000 */
[----:B------:R-:W0:Y:S02]  /*2e80*/  F2F.F32.F64 R34, R34 ;  /* 0x0000002200227310 */ /* 0x000e240000301000 */
[----:B0-----:R-:W-:Y:S01]  /*2e90*/  FSEL R16, -R34, R34, !P0 ;  /* 0x0000002222107208 */ /* 0x001fe20004000100 */
[----:B------:R-:W-:Y:S06]  /*2ea0*/  BRA `(.L_x_26) ;  /* 0x0000000000087947 */ /* 0x000fec0003800000 */
.L_x_27:
[----:B------:R-:W-:Y:S01]  /*2eb0*/  FMUL R16, RZ, R10 ;  /* 0x0000000aff107220 */ /* 0x000fe20000400000 */
[----:B------:R-:W-:-:S07]  /*2ec0*/  MOV R17, RZ ;  /* 0x000000ff00117202 */ /* 0x000fce0000000f00 */
.L_x_26:
[----:B------:R-:W-:Y:S01]  /*2ed0*/  FMUL R32, R16, R16 ;  /* 0x0000001010207220 */ /* 0x000fe20000400000 */
[C---:B------:R-:W-:Y:S01]  /*2ee0*/  LOP3.LUT R33, R17.reuse, 0x1, RZ, 0xc0, !PT ;  /* 0x0000000111217812 */ /* 0x040fe200078ec0ff */
[----:B------:R-:W-:Y:S01]  /*2ef0*/  VIADD R17, R17, 0x1 ;  /* 0x0000000111117836 */ /* 0x000fe20000000000 */
[----:B------:R-:W-:Y:S01]  /*2f00*/  BSSY.RECONVERGENT B1, `(.L_x_13) ;  /* 0x0000058000017945 */ /* 0x000fe20003800200 */
[----:B------:R-:W-:Y:S01]  /*2f10*/  FFMA R25, R32, R25, -0.0013887860113754868507 ;  /* 0xbab607ed20197423 */ /* 0x000fe20000000019 */
[----:B------:R-:W-:Y:S02]  /*2f20*/  ISETP.NE.U32.AND P0, PT, R33, 0x1, PT ;  /* 0x000000012100780c */ /* 0x000fe40003f05070 */
[----:B------:R-:W-:Y:S02]  /*2f30*/  LOP3.LUT P1, RZ, R17, 0x2, RZ, 0xc0, !PT ;  /* 0x0000000211ff7812 */ /* 0x000fe4000782c0ff */
[----:B------:R-:W-:Y:S02]  /*2f40*/  FSEL R21, R21, 0.041666727513074874878, !P0 ;  /* 0x3d2aaabb15157808 */ /* 0x000fe40004000000 */
[----:B------:R-:W-:-:S02]  /*2f50*/  FSEL R25, R25, -0.00019574658654164522886, P0 ;  /* 0xb94d415319197808 */ /* 0x000fc40000000000 */
[----:B------:R-:W-:Y:S02]  /*2f60*/  FSEL R24, -R24, -0.4999999701976776123, !P0 ;  /* 0xbeffffff18187808 */ /* 0x000fe40004000100 */
[----:B------:R-:W-:Y:S01]  /*2f70*/  FSEL R16, R16, 1, !P0 ;  /* 0x3f80000010107808 */ /* 0x000fe20004000000 */
[----:B------:R-:W-:Y:S01]  /*2f80*/  FFMA R21, R32, R25, R21 ;  /* 0x0000001920157223 */ /* 0x000fe20000000015 */
[----:B------:R-:W-:-:S03]  /*2f90*/  FMUL.D2 R25, R0, R9 ;  /* 0x0000000900197220 */ /* 0x000fc60000300000 */
[C---:B------:R-:W-:Y:S01]  /*2fa0*/  FFMA R21, R32.reuse, R21, R24 ;  /* 0x0000001520157223 */ /* 0x040fe20000000018 */
[----:B------:R-:W-:Y:S01]  /*2fb0*/  FFMA R17, R32, R16, RZ ;  /* 0x0000001020117223 */ /* 0x000fe200000000ff */
[----:B------:R-:W-:Y:S01]  /*2fc0*/  FSETP.GTU.AND P0, PT, |R20|, R25, PT ;  /* 0x000000191400720b */ /* 0x000fe20003f0c200 */
[----:B------:R-:W-:Y:S01]  /*2fd0*/  FADD R24, R3, -R12 ;  /* 0x8000000c03187221 */ /* 0x000fe20000000000 */
[----:B------:R-:W-:Y:S01]  /*2fe0*/  FADD R20, R4, -R11 ;  /* 0x8000000b04147221 */ /* 0x000fe20000000000 */
[----:B------:R-:W-:Y:S02]  /*2ff0*/  FFMA R16, R17, R21, R16 ;  /* 0x0000001511107223 */ /* 0x000fe40000000010 */
[----:B------:R-:W-:Y:S02]  /*3000*/  FMUL R23, R24, R23 ;  /* 0x0000001718177220 */ /* 0x000fe40000400000 */
[----:B------:R-:W-:-:S04]  /*3010*/  @P1 FADD R16, RZ, -R16 ;  /* 0x80000010ff101221 */ /* 0x000fc80000000000 */
[----:B------:R-:W-:Y:S02]  /*3020*/  FFMA R23, R20, R16, -R23 ;  /* 0x0000001014177223 */ /* 0x000fe40000000817 */
[----:B------:R-:W-:Y:S05]  /*3030*/  @P0 BRA `(.L_x_30) ;  /* 0x0000000400100947 */ /* 0x000fea0003800000 */
[----:B------:R-:W-:Y:S01]  /*3040*/  FADD R17, R5, -R14 ;  /* 0x8000000e05117221 */ /* 0x000fe20000000000 */
[C---:B------:R-:W-:Y:S01]  /*3050*/  FMUL.D2 R20, R0.reuse, R8 ;  /* 0x0000000800147220 */ /* 0x040fe20000300000 */
[----:B------:R-:W-:-:S04]  /*3060*/  FMUL.D2 R16, R0, R7 ;  /* 0x0000000700107220 */ /* 0x000fc80000300000 */
[----:B------:R-:W-:-:S04]  /*3070*/  FSETP.GTU.AND P0, PT, |R17|, R20, PT ;  /* 0x000000141100720b */ /* 0x000fc80003f0c200 */
[----:B------:R-:W-:-:S13]  /*3080*/  FSETP.GTU.OR P0, PT, |R23|, R16, P0 ;  /* 0x000000101700720b */ /* 0x000fda000070c600 */
[----:B------:R-:W-:Y:S05]  /*3090*/  @P0 BRA `(.L_x_30) ;  /* 0x0000000000f80947 */ /* 0x000fea0003800000 */
[----:B------:R-:W2:Y:S01]  /*30a0*/  LDG.E R20, desc[UR8][R18.64] ;  /* 0x0000000812147981 */ /* 0x000ea2000c1e1900 */
[----:B------:R-:W0:Y:S01]  /*30b0*/  LDC.64 R16, c[0x0][0x3c8] ;  /* 0x0000f200ff107b82 */ /* 0x000e220000000a00 */
[----:B------:R-:W-:Y:S01]  /*30c0*/  IMAD R23, R2, 0x7, RZ ;  /* 0x0000000702177824 */ /* 0x000fe200078e02ff */
[----:B------:R-:W1:Y:S03]  /*30d0*/  LDCU.64 UR4, c[0x0][0x390] ;  /* 0x00007200ff0477ac */ /* 0x000e660008000a00 */
[----:B--2---:R-:W-:-:S04]  /*30e0*/  IMAD R21, R20, 0x7, R23 ;  /* 0x0000000714157824 */ /* 0x004fc800078e0217 */
[----:B0-----:R-:W-:-:S05]  /*30f0*/  IMAD.WIDE R20, R21, 0x4, R16 ;  /* 0x0000000415147825 */ /* 0x001fca00078e0210 */
[----:B------:R0:W-:Y:S04]  /*3100*/  STG.E desc[UR8][R20.64], R9 ;  /* 0x0000000914007986 */ /* 0x0001e8000c101908 */
[----:B------:R-:W2:Y:S01]  /*3110*/  LDG.E R24, desc[UR8][R18.64] ;  /* 0x0000000812187981 */ /* 0x000ea2000c1e1900 */
[----:B------:R-:W-:-:S04]  /*3120*/  VIADD R25, R23, 0x1 ;  /* 0x0000000117197836 */ /* 0x000fc80000000000 */
[----:B--2---:R-:W-:-:S04]  /*3130*/  IMAD R25, R24, 0x7, R25 ;  /* 0x0000000718197824 */ /* 0x004fc800078e0219 */
[----:B------:R-:W-:-:S05]  /*3140*/  IMAD.WIDE R24, R25, 0x4, R16 ;  /* 0x0000000419187825 */ /* 0x000fca00078e0210 */
[----:B------:R2:W-:Y:S04]  /*3150*/  STG.E desc[UR8][R24.64], R7 ;  /* 0x0000000718007986 */ /* 0x0005e8000c101908 */
[----:B------:R-:W3:Y:S01]  /*3160*/  LDG.E R32, desc[UR8][R18.64] ;  /* 0x0000000812207981 */ /* 0x000ee2000c1e1900 */
[----:B------:R-:W-:-:S05]  /*3170*/  IADD3 R33, PT, PT, R23, 0x2, RZ ;  /* 0x0000000217217810 */ /* 0x000fca0007ffe0ff */
[----:B---3--:R-:W-:-:S04]  /*3180*/  IMAD R33, R32, 0x7, R33 ;  /* 0x0000000720217824 */ /* 0x008fc800078e0221 */
[----:B------:R-:W-:-:S05]  /*3190*/  IMAD.WIDE R32, R33, 0x4, R16 ;  /* 0x0000000421207825 */ /* 0x000fca00078e0210 */
[----:B------:R3:W-:Y:S04]  /*31a0*/  STG.E desc[UR8][R32.64], R8 ;  /* 0x0000000820007986 */ /* 0x0007e8000c101908 */
[----:B0-----:R-:W4:Y:S02]  /*31b0*/  LDG.E R20, desc[UR8][R18.64] ;  /* 0x0000000812147981 */ /* 0x001f24000c1e1900 */
[----:B----4-:R-:W-:-:S04]  /*31c0*/  IMAD R20, R20, 0x7, R23 ;  /* 0x0000000714147824 */ /* 0x010fc800078e0217 */
[----:B------:R-:W-:-:S04]  /*31d0*/  VIADD R21, R20, 0x3 ;  /* 0x0000000314157836 */ /* 0x000fc80000000000 */
[----:B------:R-:W-:-:S05]  /*31e0*/  IMAD.WIDE R20, R21, 0x4, R16 ;  /* 0x0000000415147825 */ /* 0x000fca00078e0210 */
[----:B------:R0:W-:Y:S04]  /*31f0*/  STG.E desc[UR8][R20.64], R12 ;  /* 0x0000000c14007986 */ /* 0x0001e8000c101908 */
[----:B--2---:R-:W2:Y:S02]  /*3200*/  LDG.E R24, desc[UR8][R18.64] ;  /* 0x0000000812187981 */ /* 0x004ea4000c1e1900 */
[----:B--2---:R-:W-:-:S04]  /*3210*/  IMAD R24, R24, 0x7, R23 ;  /* 0x0000000718187824 */ /* 0x004fc800078e0217 */
[----:B------:R-:W-:-:S04]  /*3220*/  VIADD R25, R24, 0x4 ;  /* 0x0000000418197836 */ /* 0x000fc80000000000 */
[----:B------:R-:W-:-:S05]  /*3230*/  IMAD.WIDE R24, R25, 0x4, R16 ;  /* 0x0000000419187825 */ /* 0x000fca00078e0210 */
[----:B------:R-:W-:Y:S04]  /*3240*/  STG.E desc[UR8][R24.64], R11 ;  /* 0x0000000b18007986 */ /* 0x000fe8000c101908 */
[----:B---3--:R-:W2:Y:S02]  /*3250*/  LDG.E R8, desc[UR8][R18.64] ;  /* 0x0000000812087981 */ /* 0x008ea4000c1e1900 */
[----:B--2---:R-:W-:-:S05]  /*3260*/  IMAD R8, R8, 0x7, R23 ;  /* 0x0000000708087824 */ /* 0x004fca00078e0217 */
[----:B------:R-:W-:-:S05]  /*3270*/  IADD3 R9, PT, PT, R8, 0x5, RZ ;  /* 0x0000000508097810 */ /* 0x000fca0007ffe0ff */
[----:B------:R-:W-:-:S05]  /*3280*/  IMAD.WIDE R8, R9, 0x4, R16 ;  /* 0x0000000409087825 */ /* 0x000fca00078e0210 */
[----:B------:R2:W-:Y:S04]  /*3290*/  STG.E desc[UR8][R8.64], R14 ;  /* 0x0000000e08007986 */ /* 0x0005e8000c101908 */
[----:B0-----:R-:W3:Y:S01]  /*32a0*/  LDG.E R12, desc[UR8][R18.64] ;  /* 0x00000008120c7981 */ /* 0x001ee2000c1e1900 */
[----:B-1----:R-:W-:Y:S02]  /*32b0*/  I2FP.F32.S32 R32, UR5 ;  /* 0x0000000500207c45 */ /* 0x002fe40008201400 */
[----:B------:R-:W-:Y:S02]  /*32c0*/  I2FP.F32.S32 R20, UR4 ;  /* 0x0000000400147c45 */ /* 0x000fe40008201400 */
[----:B------:R-:W-:Y:S01]  /*32d0*/  FSETP.GTU.AND P0, PT, R13, R32, PT ;  /* 0x000000200d00720b */ /* 0x000fe20003f0c000 */
[----:B--2---:R-:W0:Y:S03]  /*32e0*/  LDC.64 R8, c[0x0][0x3d0] ;  /* 0x0000f400ff087b82 */ /* 0x004e260000000a00 */
[----:B------:R-:W-:Y:S01]  /*32f0*/  FSETP.LE.AND P0, PT, R15, R20, !P0 ;  /* 0x000000140f00720b */ /* 0x000fe20004703000 */
[----:B---3--:R-:W-:-:S04]  /*3300*/  IMAD R12, R12, 0x7, R23 ;  /* 0x000000070c0c7824 */ /* 0x008fc800078e0217 */
[----:B------:R-:W-:-:S08]  /*3310*/  VIADD R21, R12, 0x6 ;  /* 0x000000060c157836 */ /* 0x000fd00000000000 */
[----:B------:R-:W-:Y:S01]  /*3320*/  @!P0 IMAD.MOV.U32 R23, RZ, RZ, -0x1 ;  /* 0xffffffffff178424 */ /* 0x000fe200078e00ff */
[----:B------:R-:W1:Y:S01]  /*3330*/  LDC.64 R12, c[0x0][0x3d8] ;  /* 0x0000f600ff0c7b82 */ /* 0x000e620000000a00 */
[----:B------:R-:W-:-:S05]  /*3340*/  IMAD.WIDE R20, R21, 0x4, R16 ;  /* 0x0000000415147825 */ /* 0x000fca00078e0210 */
[----:B------:R2:W-:Y:S04]  /*3350*/  STG.E desc[UR8][R20.64], R10 ;  /* 0x0000000a14007986 */ /* 0x0005e8000c101908 */
[----:B------:R-:W3:Y:S02]  /*3360*/  @!P0 LDG.E R7, desc[UR8][R18.64] ;  /* 0x0000000812078981 */ /* 0x000ee4000c1e1900 */
[----:B---3--:R-:W-:-:S05]  /*3370*/  @!P0 IADD3 R7, PT, PT, R7, R2, RZ ;  /* 0x0000000207078210 */ /* 0x008fca0007ffe0ff */
[----:B0-----:R-:W-:-:S05]  /*3380*/  @!P0 IMAD.WIDE R24, R7, 0x4, R8 ;  /* 0x0000000407188825 */ /* 0x001fca00078e0208 */
[----:B------:R2:W-:Y:S04]  /*3390*/  @!P0 STG.E desc[UR8][R24.64], R23 ;  /* 0x0000001718008986 */ /* 0x0005e8000c101908 */
[----:B------:R-:W3:Y:S02]  /*33a0*/  @!P0 LDG.E R7, desc[UR8][R18.64] ;  /* 0x0000000812078981 */ /* 0x000ee4000c1e1900 */
[----:B---3--:R-:W-:-:S05]  /*33b0*/  @!P0 IADD3 R7, PT, PT, R7, R2, RZ ;  /* 0x0000000207078210 */ /* 0x008fca0007ffe0ff */
[----:B-1----:R-:W-:-:S05]  /*33c0*/  @!P0 IMAD.WIDE R16, R7, 0x4, R12 ;  /* 0x0000000407108825 */ /* 0x002fca00078e020c */
[----:B------:R2:W-:Y:S04]  /*33d0*/  @!P0 STG.E desc[UR8][R16.64], R23 ;  /* 0x0000001710008986 */ /* 0x0005e8000c101908 */
[----:B------:R-:W3:Y:S01]  /*33e0*/  @P0 LDG.E R7, desc[UR8][R18.64] ;  /* 0x0000000812070981 */ /* 0x000ee2000c1e1900 */
[----:B------:R-:W-:Y:S01]  /*33f0*/  @P0 MOV R11, 0x1 ;  /* 0x00000001000b0802 */ /* 0x000fe20000000f00 */
[----:B---3--:R-:W-:-:S04]  /*3400*/  @P0 IMAD.IADD R7, R7, 0x1, R2 ;  /* 0x0000000107070824 */ /* 0x008fc800078e0202 */
[----:B------:R-:W-:-:S05]  /*3410*/  @P0 IMAD.WIDE R8, R7, 0x4, R8 ;  /* 0x0000000407080825 */ /* 0x000fca00078e0208 */
[----:B------:R2:W-:Y:S04]  /*3420*/  @P0 STG.E desc[UR8][R8.64], R11 ;  /* 0x0000000b08000986 */ /* 0x0005e8000c101908 */
[----:B------:R-:W3:Y:S01]  /*3430*/  @P0 LDG.E R7, desc[UR8][R18.64] ;  /* 0x0000000812070981 */ /* 0x000ee2000c1e1900 */
[----:B------:R-:W0:Y:S01]  /*3440*/  @P0 F2I.TRUNC.NTZ R15, R15 ;  /* 0x0000000f000f0305 */ /* 0x000e22000020f100 */
[----:B---3--:R-:W-:-:S04]  /*3450*/  @P0 IMAD.IADD R7, R7, 0x1, R2 ;  /* 0x0000000107070824 */ /* 0x008fc800078e0202 */
[----:B------:R-:W-:-:S05]  /*3460*/  @P0 IMAD.WIDE R12, R7, 0x4, R12 ;  /* 0x00000004070c0825 */ /* 0x000fca00078e020c */
[----:B0-----:R2:W-:Y:S02]  /*3470*/  @P0 STG.E desc[UR8][R12.64], R15 ;  /* 0x0000000f0c000986 */ /* 0x0015e4000c101908 */
.L_x_30:
[----:B------:R-:W-:Y:S05]  /*3480*/  BSYNC.RECONVERGENT B1 ;  /* 0x0000000000017941 */ /* 0x000fea0003800200 */
.L_x_13:
[----:B------:R-:W-:-:S13]  /*3490*/  ISETP.NE.AND P0, PT, R22, RZ, PT ;  /* 0x000000ff1600720c */ /* 0x000fda0003f05270 */
[----:B------:R-:W-:Y:S05]  /*34a0*/  @P0 BRA `(.L_x_31) ;  /* 0xffffffdc00540947 */ /* 0x000fea000383ffff */
[----:B------:R-:W0:Y:S02]  /*34b0*/  LDCU.64 UR4, c[0x0][0x3b0] ;  /* 0x00007600ff0477ac */ /* 0x000e240008000a00 */
[----:B0-----:R-:W-:-:S06]  /*34c0*/  UIMAD.WIDE UR4, UR6, 0x4, UR4 ;  /* 0x00000004060478a5 */ /* 0x001fcc000f8e0204 */
[----:B-----5:R-:W-:Y:S01]  /*34d0*/  IMAD.U32 R5, RZ, RZ, UR5 ;  /* 0x00000005ff057e24 */ /* 0x020fe2000f8e00ff */
[----:B------:R-:W-:-:S05]  /*34e0*/  MOV R4, UR4 ;  /* 0x0000000400047c02 */ /* 0x000fca0008000f00 */
[----:B------:R-:W3:Y:S01]  /*34f0*/  LDG.E R5, desc[UR8][R4.64] ;  /* 0x0000000804057981 */ /* 0x000ee2000c1e1900 */
[----:B------:R-:W0:Y:S02]  /*3500*/  LDCU UR4, c[0x0][0x360] ;  /* 0x00006c00ff0477ac */ /* 0x000e240008000800 */
[----:B0-----:R-:W-:-:S04]  /*3510*/  IADD3 R2, PT, PT, R2, UR4, RZ ;  /* 0x0000000402027c10 */ /* 0x001fc8000fffe0ff */
[----:B---3--:R-:W-:-:S13]  /*3520*/  ISETP.GE.AND P0, PT, R2, R5, PT ;  /* 0x000000050200720c */ /* 0x008fda0003f06270 */
[----:B------:R-:W-:Y:S05]  /*3530*/  @!P0 BRA `(.L_x_32) ;  /* 0xffffffd800a48947 */ /* 0x000fea000383ffff */
.L_x_12:
[----:B------:R-:W-:Y:S05]  /*3540*/  BSYNC.RECONVERGENT B0 ;  /* 0x0000000000007941 */ /* 0x000fea0003800200 */
.L_x_11:
[----:B------:R-:W0:Y:S01]  /*3550*/  LDCU UR4, c[0x0][0x370] ;  /* 0x00006e00ff0477ac */ /* 0x000e220008000800 */
[----:B------:R-:W1:Y:S01]  /*3560*/  LDCU UR5, c[0x0][0x380] ;  /* 0x00007000ff0577ac */ /* 0x000e620008000800 */
[----:B0-----:R-:W-:-:S04]  /*3570*/  UIADD3 UR6, UPT, UPT, UR4, UR6, URZ ;  /* 0x0000000604067290 */ /* 0x001fc8000fffe0ff */
[----:B-1----:R-:W-:-:S09]  /*3580*/  UISETP.GE.AND UP0, UPT, UR6, UR5, UPT ;  /* 0x000000050600728c */ /* 0x002fd2000bf06270 */
[----:B------:R-:W-:Y:S05]  /*3590*/  BRA.U !UP0, `(.L_x_6) ;  /* 0xffffffd908587547 */ /* 0x000fea000b83ffff */
[----:B------:R-:W-:Y:S05]  /*35a0*/  EXIT ;  /* 0x000000000000794d */ /* 0x000fea0003800000 */
.L_x_33:
[----:B------:R-:W-:-:S00]  /*35b0*/  BRA `(.L_x_33) ;  /* 0xfffffffc00fc7947 */ /* 0x000fc0000383ffff */
[----:B------:R-:W-:-:S00]  /*35c0*/  NOP ;  /* 0x0000000000007918 */ /* 0x000fc00000000000 */
        /* <DEDUP_REMOVED lines=11> */
.L_x_34:


//--------------------- .nv.global.init           --------------------------
	.section	.nv.global.init,"aw",@progbits
	.align	4
.nv.global.init:
	.type		__cudart_i2opi_f,@object
	.size		__cudart_i2opi_f,(.L_0 - __cudart_i2opi_f)
__cudart_i2opi_f:
        /*0000*/ 	.byte	0x41, 0x90, 0x43, 0x3c, 0x99, 0x95, 0x62, 0xdb, 0xc0, 0xdd, 0x34, 0xf5, 0xd1, 0x57, 0x27, 0xfc
        /*0010*/ 	.byte	0x29, 0x15, 0x44, 0x4e, 0x6e, 0x83, 0xf9, 0xa2
.L_0:


//--------------------- .nv.shared.reserved.0     --------------------------
	.section	.nv.shared.reserved.0,"aw",@nobits
	.weak		__nv_reservedSMEM_offset_0_alias
	.size		__nv_reservedSMEM_offset_0_alias, 0, 64
	.other		__nv_reservedSMEM_offset_0_alias,@"STO_CUDA_RESERVED_SHARED STV_DEFAULT"
__nv_reservedSMEM_offset_0_alias:
	.zero		0
	.zero		64


//--------------------- .nv.constant0._Z23get_roi_bbox_gpu_kerneliiiiiifPKfS0_PKiS0_PiPfS3_S3_ --------------------------
	.section	.nv.constant0._Z23get_roi_bbox_gpu_kerneliiiiiifPKfS0_PKiS0_PiPfS3_S3_,"a",@progbits
	.sectionflags	@""
	.align	4
.nv.constant0._Z23get_roi_bbox_gpu_kerneliiiiiifPKfS0_PKiS0_PiPfS3_S3_:
	.zero		992


//--------------------- SYMBOLS --------------------------

	.type		.nv.reservedSmem.offset0,@object
	.size		.nv.reservedSmem.offset0,0x4
